def gluon_tcgen05(
    a_ptr,
    b_ptr,
    c_ptr,
    M,
    N,
    K,
    stride_am,
    stride_bk,
    stride_cm,
    BLOCK_M: gl.constexpr,
    BLOCK_N: gl.constexpr,
    BLOCK_K: gl.constexpr,
    DTYPE: gl.constexpr,
    A_LAYOUT: gl.constexpr,
    B_LAYOUT: gl.constexpr,
    C_LAYOUT: gl.constexpr,
    B_SHAPE: gl.constexpr,
    TMEM_LAYOUT: gl.constexpr,
    TMEM_REG: gl.constexpr,
    TRANS_B: gl.constexpr,
    NUM_BUFFERS: gl.constexpr,
):
    a_desc = tma.make_tensor_descriptor(
        a_ptr, [M, K], [stride_am, 1], [BLOCK_M, BLOCK_K], A_LAYOUT
    )
    b_desc = tma.make_tensor_descriptor(
        b_ptr,
        [N, K] if TRANS_B else [K, N],
        [stride_bk, 1],
        B_SHAPE,
        B_LAYOUT,
    )
    c_desc = tma.make_tensor_descriptor(
        c_ptr, [M, N], [stride_cm, 1], [BLOCK_M, BLOCK_N], C_LAYOUT
    )

    a_bufs = gl.allocate_shared_memory(
        DTYPE, [NUM_BUFFERS, BLOCK_M, BLOCK_K], A_LAYOUT
    )
    b_bufs = gl.allocate_shared_memory(DTYPE, [NUM_BUFFERS] + B_SHAPE, B_LAYOUT)

    pid_m = gl.program_id(0)
    pid_n = gl.program_id(1)
    off_m = pid_m * BLOCK_M
    off_n = pid_n * BLOCK_N

    tma_bars = gl.allocate_shared_memory(
        gl.int64, [NUM_BUFFERS, 1], mbarrier.MBarrierLayout()
    )
    mma_bars = gl.allocate_shared_memory(
        gl.int64, [NUM_BUFFERS, 1], mbarrier.MBarrierLayout()
    )
    for i in gl.static_range(NUM_BUFFERS):
        mbarrier.init(tma_bars.index(i), count=1)
        mbarrier.init(mma_bars.index(i), count=1)

    acc_tmem = allocate_tensor_memory(gl.float32, [BLOCK_M, BLOCK_N], TMEM_LAYOUT)
    idx = 0
    phase = 0
    use_acc = False
    for k in range(0, K, BLOCK_K):
        a = a_bufs.index(idx)
        b = b_bufs.index(idx)
        tma_bar = tma_bars.index(idx)
        mma_bar = mma_bars.index(idx)
        mbarrier.expect(
            tma_bar, a_desc.block_type.nbytes + b_desc.block_type.nbytes
        )
        tma.async_copy_global_to_shared(a_desc, [off_m, k], tma_bar, a)
        tma.async_copy_global_to_shared(
            b_desc, [off_n, k] if TRANS_B else [k, off_n], tma_bar, b
        )
        mbarrier.wait(tma_bar, phase=phase)

        if TRANS_B:
            b = b.permute((1, 0))
        tcgen05_mma(a, b, acc_tmem, use_acc=use_acc)
        tcgen05_commit(mma_bar)
        mbarrier.wait(mma_bar, phase=phase)
        use_acc = True

        idx += 1
        if idx == NUM_BUFFERS:
            idx = 0
            phase ^= 1

    for i in gl.static_range(NUM_BUFFERS):
        mbarrier.invalidate(tma_bars.index(i))
        mbarrier.invalidate(mma_bars.index(i))

    acc = acc_tmem.load(TMEM_REG)
    c_smem = gl.allocate_shared_memory(DTYPE, [BLOCK_M, BLOCK_N], C_LAYOUT)
    c_smem.store(acc.to(DTYPE))
    fence_async_shared()
    tma.async_copy_shared_to_global(c_desc, [off_m, off_n], c_smem)
    tma.store_wait(pendings=0)

# config = {"BLOCK_K": 128, "BLOCK_M": 64, "BLOCK_N": 64, "arch": "sm_100", "dtype": "fp8e4m3", "num_buffers": 2, "num_warps": 8, "trans_b": 1}
# arch = sm_100


// ===== COMPILED SASS (sm_100a) =====

	.target	sm_100a

	.elftype	@"ET_EXEC"


//--------------------- .note.nv.tkinfo           --------------------------
	.section	.note.nv.tkinfo,"",@"SHT_NOTE"
	.sectionflags	@"SHF_NOTE_NV_TKINFO"
	.tkinfo
        /*0018*/ 	.word	0x00000081
        /*0030*/ 	.string	""
        /*0030*/ 	.string	"ptxas-blackwell"
        /*0030*/ 	.string	"Cuda compilation tools, release 12.9, V12.9.86"
        /*0030*/ 	.string	"Build cuda_12.9.r12.9/compiler.36037853_0"
        /*0030*/ 	.string	"-v  -suppress-debug-info  -lineinfo  -arch sm_100a "



//--------------------- .note.nv.cuver            --------------------------
	.section	.note.nv.cuver,"",@"SHT_NOTE"
	.sectionflags	@"SHF_NOTE_NV_CUVER"
        /*0018*/ 	.short	0x0001
        /*001a*/ 	.short	0x0064
        /*001c*/ 	.short	0x0001
        /*001e*/ 	.short	0x0000
        /*0020*/ 	.short	0x0001
        /*0022*/ 	.short	0x0000


//--------------------- .nv.info                  --------------------------
	.section	.nv.info,"",@"SHT_CUDA_INFO"
	.align	4


	//----- nvinfo : EIATTR_REGCOUNT
	.align		4
        /*0000*/ 	.byte	0x04, 0x2f
        /*0002*/ 	.short	(.L_4 - .L_3)
	.align		4
.L_3:
        /*0004*/ 	.word	index@(gluon_tcgen05)
        /*0008*/ 	.word	0x00000018


	//----- nvinfo : EIATTR_FRAME_SIZE
	.align		4
.L_4:
        /*000c*/ 	.byte	0x04, 0x11
        /*000e*/ 	.short	(.L_6 - .L_5)
	.align		4
.L_5:
        /*0010*/ 	.word	index@($__internal_2_$__cuda_sm10x_tcgen05_guardrail_trap_unallocated_columns_being_dealloced)
        /*0014*/ 	.word	0x00000000


	//----- nvinfo : EIATTR_FRAME_SIZE
	.align		4
.L_6:
        /*0018*/ 	.byte	0x04, 0x11
        /*001a*/ 	.short	(.L_8 - .L_7)
	.align		4
.L_7:
        /*001c*/ 	.word	index@($__internal_1_$__cuda_sm10x_tcgen05_guardrail_trap_phase_invalid_during_alloc)
        /*0020*/ 	.word	0x00000000


	//----- nvinfo : EIATTR_FRAME_SIZE
	.align		4
.L_8:
        /*0024*/ 	.byte	0x04, 0x11
        /*0026*/ 	.short	(.L_10 - .L_9)
	.align		4
.L_9:
        /*0028*/ 	.word	index@($__internal_0_$__cuda_sm10x_tcgen05_guardrail_trap_col_being_dealloced_not_returned_by_alloc)
        /*002c*/ 	.word	0x00000000


	//----- nvinfo : EIATTR_FRAME_SIZE
	.align		4
.L_10:
        /*0030*/ 	.byte	0x04, 0x11
        /*0032*/ 	.short	(.L_12 - .L_11)
	.align		4
.L_11:
        /*0034*/ 	.word	index@(gluon_tcgen05)
        /*0038*/ 	.word	0x00000000


	//----- nvinfo : EIATTR_MIN_STACK_SIZE
	.align		4
.L_12:
        /*003c*/ 	.byte	0x04, 0x12
        /*003e*/ 	.short	(.L_14 - .L_13)
	.align		4
.L_13:
        /*0040*/ 	.word	index@(gluon_tcgen05)
        /*0044*/ 	.word	0x00000000
.L_14:


//--------------------- .nv.info.gluon_tcgen05    --------------------------
	.section	.nv.info.gluon_tcgen05,"",@"SHT_CUDA_INFO"
	.sectionflags	@""
	.align	4


	//----- nvinfo : EIATTR_CUDA_API_VERSION
	.align		4
        /*0000*/ 	.byte	0x04, 0x37
        /*0002*/ 	.short	(.L_16 - .L_15)
.L_15:
        /*0004*/ 	.word	0x00000081


	//----- nvinfo : EIATTR_KPARAM_INFO
	.align		4
.L_16:
        /*0008*/ 	.byte	0x04, 0x17
        /*000a*/ 	.short	(.L_18 - .L_17)
.L_17:
        /*000c*/ 	.word	0x00000000
        /*0010*/ 	.short	0x000a
        /*0012*/ 	.short	0x0048
        /*0014*/ 	.byte	0x00, 0xf4, 0x21, 0x00


	//----- nvinfo : EIATTR_KPARAM_INFO
	.align		4
.L_18:
        /*0018*/ 	.byte	0x04, 0x17
        /*001a*/ 	.short	(.L_20 - .L_19)
.L_19:
        /*001c*/ 	.word	0x00000000
        /*0020*/ 	.short	0x0009
        /*0022*/ 	.short	0x0040
        /*0024*/ 	.byte	0x00, 0xf4, 0x21, 0x00


	//----- nvinfo : EIATTR_KPARAM_INFO
	.align		4
.L_20:
        /*0028*/ 	.byte	0x04, 0x17
        /*002a*/ 	.short	(.L_22 - .L_21)
.L_21:
        /*002c*/ 	.word	0x00000000
        /*0030*/ 	.short	0x0008
        /*0032*/ 	.short	0x0038
        /*0034*/ 	.byte	0x00, 0xf0, 0x21, 0x00


	//----- nvinfo : EIATTR_KPARAM_INFO
	.align		4
.L_22:
        /*0038*/ 	.byte	0x04, 0x17
        /*003a*/ 	.short	(.L_24 - .L_23)
.L_23:
        /*003c*/ 	.word	0x00000000
        /*0040*/ 	.short	0x0007
        /*0042*/ 	.short	0x0030
        /*0044*/ 	.byte	0x00, 0xf0, 0x21, 0x00


	//----- nvinfo : EIATTR_KPARAM_INFO
	.align		4
.L_24:
        /*0048*/ 	.byte	0x04, 0x17
        /*004a*/ 	.short	(.L_26 - .L_25)
.L_25:
        /*004c*/ 	.word	0x00000000
        /*0050*/ 	.short	0x0006
        /*0052*/ 	.short	0x0028
        /*0054*/ 	.byte	0x00, 0xf0, 0x21, 0x00


	//----- nvinfo : EIATTR_KPARAM_INFO
	.align		4
.L_26:
        /*0058*/ 	.byte	0x04, 0x17
        /*005a*/ 	.short	(.L_28 - .L_27)
.L_27:
        /*005c*/ 	.word	0x00000000
        /*0060*/ 	.short	0x0005
        /*0062*/ 	.short	0x0020
        /*0064*/ 	.byte	0x00, 0xf0, 0x11, 0x00


	//----- nvinfo : EIATTR_KPARAM_INFO
	.align		4
.L_28:
        /*0068*/ 	.byte	0x04, 0x17
        /*006a*/ 	.short	(.L_30 - .L_29)
.L_29:
        /*006c*/ 	.word	0x00000000
        /*0070*/ 	.short	0x0004
        /*0072*/ 	.short	0x001c
        /*0074*/ 	.byte	0x00, 0xf0, 0x11, 0x00


	//----- nvinfo : EIATTR_KPARAM_INFO
	.align		4
.L_30:
        /*0078*/ 	.byte	0x04, 0x17
        /*007a*/ 	.short	(.L_32 - .L_31)
.L_31:
        /*007c*/ 	.word	0x00000000
        /*0080*/ 	.short	0x0003
        /*0082*/ 	.short	0x0018
        /*0084*/ 	.byte	0x00, 0xf0, 0x11, 0x00


	//----- nvinfo : EIATTR_KPARAM_INFO
	.align		4
.L_32:
        /*0088*/ 	.byte	0x04, 0x17
        /*008a*/ 	.short	(.L_34 - .L_33)
.L_33:
        /*008c*/ 	.word	0x00000000
        /*0090*/ 	.short	0x0002
        /*0092*/ 	.short	0x0010
        /*0094*/ 	.byte	0x00, 0xf4, 0x21, 0x00


	//----- nvinfo : EIATTR_KPARAM_INFO
	.align		4
.L_34:
        /*0098*/ 	.byte	0x04, 0x17
        /*009a*/ 	.short	(.L_36 - .L_35)
.L_35:
        /*009c*/ 	.word	0x00000000
        /*00a0*/ 	.short	0x0001
        /*00a2*/ 	.short	0x0008
        /*00a4*/ 	.byte	0x00, 0xf4, 0x21, 0x00


	//----- nvinfo : EIATTR_KPARAM_INFO
	.align		4
.L_36:
        /*00a8*/ 	.byte	0x04, 0x17
        /*00aa*/ 	.short	(.L_38 - .L_37)
.L_37:
        /*00ac*/ 	.word	0x00000000
        /*00b0*/ 	.short	0x0000
        /*00b2*/ 	.short	0x0000
        /*00b4*/ 	.byte	0x00, 0xf4, 0x21, 0x00


	//----- nvinfo : EIATTR_AT_ENTRY_FRAGMENTS
	.align		4
.L_38:
        /*00b8*/ 	.byte	0x04, 0x4f
        /*00ba*/ 	.short	(.L_40 - .L_39)


	//   ....[0]....
.L_39:
        /*00bc*/ 	.word	0x00000004


	//----- nvinfo : EIATTR_RESERVED_SMEM_USED
	.align		4
.L_40:
        /*00c0*/ 	.byte	0x01, 0x41
	.zero		2


	//----- nvinfo : EIATTR_SPARSE_MMA_MASK
	.align		4
        /*00c4*/ 	.byte	0x03, 0x50
        /*00c6*/ 	.short	0x0000


	//----- nvinfo : EIATTR_TCGEN05_1CTA_USED
	.align		4
        /*00c8*/ 	.byte	0x01, 0x51
	.zero		2


	//----- nvinfo : EIATTR_MAXREG_COUNT
	.align		4
        /*00cc*/ 	.byte	0x03, 0x1b
        /*00ce*/ 	.short	0x00ff


	//----- nvinfo : EIATTR_NUM_BARRIERS
	.align		4
        /*00d0*/ 	.byte	0x02, 0x4c
        /*00d2*/ 	.byte	0x01
	.zero		1


	//----- nvinfo : EIATTR_INT_WARP_WIDE_INSTR_OFFSETS
	.align		4
        /*00d4*/ 	.byte	0x04, 0x31
        /*00d6*/ 	.short	(.L_42 - .L_41)


	//   ....[0]....
.L_41:
        /*00d8*/ 	.word	0x00001690


	//   ....[1]....
        /*00dc*/ 	.word	0x000016b0


	//   ....[2]....
        /*00e0*/ 	.word	0x00001740


	//   ....[3]....
        /*00e4*/ 	.word	0x000018f0


	//   ....[4]....
        /*00e8*/ 	.word	0x00001900


	//   ....[5]....
        /*00ec*/ 	.word	0x00001910


	//   ....[6]....
        /*00f0*/ 	.word	0x00001920


	//   ....[7]....
        /*00f4*/ 	.word	0x00001c40


	//   ....[8]....
        /*00f8*/ 	.word	0x00001c50


	//   ....[9]....
        /*00fc*/ 	.word	0x00001dc0


	//   ....[10]....
        /*0100*/ 	.word	0x00001e10


	//   ....[11]....
        /*0104*/ 	.word	0x00001e20


	//   ....[12]....
        /*0108*/ 	.word	0x00001e50


	//   ....[13]....
        /*010c*/ 	.word	0x00002140


	//   ....[14]....
        /*0110*/ 	.word	0x00002150


	//   ....[15]....
        /*0114*/ 	.word	0x00002460


	//   ....[16]....
        /*0118*/ 	.word	0x00002470


	//   ....[17]....
        /*011c*/ 	.word	0x00002720


	//   ....[18]....
        /*0120*/ 	.word	0x00002770


	//----- nvinfo : EIATTR_COOP_GROUP_MASK_REGIDS
	.align		4
.L_42:
        /*0124*/ 	.byte	0x04, 0x29
        /*0126*/ 	.short	(.L_44 - .L_43)


	//   ....[0]....
.L_43:
        /*0128*/ 	.word	0xffffffff


	//   ....[1]....
        /*012c*/ 	.word	0xffffffff


	//   ....[2]....
        /*0130*/ 	.word	0xffffffff


	//   ....[3]....
        /*0134*/ 	.word	0xffffffff


	//   ....[4]....
        /*0138*/ 	.word	0xffffffff


	//   ....[5]....
        /*013c*/ 	.word	0xffffffff


	//   ....[6]....
        /*0140*/ 	.word	0xffffffff


	//   ....[7]....
        /*0144*/ 	.word	0xffffffff


	//   ....[8]....
        /*0148*/ 	.word	0xffffffff


	//   ....[9]....
        /*014c*/ 	.word	0xffffffff


	//----- nvinfo : EIATTR_COOP_GROUP_INSTR_OFFSETS
	.align		4
.L_44:
        /*0150*/ 	.byte	0x04, 0x28
        /*0152*/ 	.short	(.L_46 - .L_45)


	//   ....[0]....
.L_45:
        /*0154*/ 	.word	0x00000050


	//   ....[1]....
        /*0158*/ 	.word	0x00000310


	//   ....[2]....
        /*015c*/ 	.word	0x000004f0


	//   ....[3]....
        /*0160*/ 	.word	0x00000980


	//   ....[4]....
        /*0164*/ 	.word	0x00000ac0


	//   ....[5]....
        /*0168*/ 	.word	0x00000fa0


	//   ....[6]....
        /*016c*/ 	.word	0x000010e0


	//   ....[7]....
        /*0170*/ 	.word	0x00001530


	//   ....[8]....
        /*0174*/ 	.word	0x000025b0


	//   ....[9]....
        /*0178*/ 	.word	0x00002820


	//----- nvinfo : EIATTR_VRC_CTA_INIT_COUNT
	.align		4
.L_46:
        /*017c*/ 	.byte	0x02, 0x4a
        /*017e*/ 	.byte	0x80
	.zero		1


	//----- nvinfo : EIATTR_MBARRIER_INSTR_OFFSETS
	.align		4
        /*0180*/ 	.byte	0x04, 0x39
        /*0182*/ 	.short	(.L_48 - .L_47)


	//   ....[0]....
.L_47:
        /*0184*/ 	.word	0x00001760
        /*0188*/ 	.word	0x000000ff
        /*018c*/ 	.word	0x00008000
        /*0190*/ 	.short	0x0100
        /*0192*/ 	.byte	0x08
	.zero		1


	//   ....[1]....
        /*0194*/ 	.word	0x00001770
        /*0198*/ 	.word	0x000000ff
        /*019c*/ 	.word	0x00008010
        /*01a0*/ 	.short	0x0100
        /*01a2*/ 	.byte	0x08
	.zero		1


	//   ....[2]....
        /*01a4*/ 	.word	0x00001820
        /*01a8*/ 	.word	0x000000ff
        /*01ac*/ 	.word	0x00008008
        /*01b0*/ 	.short	0x0100
        /*01b2*/ 	.byte	0x08
	.zero		1


	//   ....[3]....
        /*01b4*/ 	.word	0x00001830
        /*01b8*/ 	.word	0x000000ff
        /*01bc*/ 	.word	0x00008018
        /*01c0*/ 	.short	0x0100
        /*01c2*/ 	.byte	0x08
	.zero		1


	//   ....[4]....
        /*01c4*/ 	.word	0x00001a00
        /*01c8*/ 	.word	0x000000ff
        /*01cc*/ 	.word	0x00008000
        /*01d0*/ 	.short	0x010a
        /*01d2*/ 	.byte	0x08
	.zero		1


	//   ....[5]....
        /*01d4*/ 	.word	0x00001ca0
        /*01d8*/ 	.word	0x000000ff
        /*01dc*/ 	.word	0x00008010
        /*01e0*/ 	.short	0x010a
        /*01e2*/ 	.byte	0x08
	.zero		1


	//   ....[6]....
        /*01e4*/ 	.word	0x00001ec0
        /*01e8*/ 	.word	0x000000ff
        /*01ec*/ 	.word	0x00008000
        /*01f0*/ 	.short	0x010a
        /*01f2*/ 	.byte	0x1c
	.zero		1


	//   ....[7]....
        /*01f4*/ 	.word	0x00002190
        /*01f8*/ 	.word	0x000000ff
        /*01fc*/ 	.word	0x00008010
        /*0200*/ 	.short	0x010a
        /*0202*/ 	.byte	0x1c
	.zero		1


	//   ....[8]....
        /*0204*/ 	.word	0x00002260
        /*0208*/ 	.word	0x000000ff
        /*020c*/ 	.word	0x00008000
        /*0210*/ 	.short	0x0108
        /*0212*/ 	.byte	0x08
	.zero		1


	//   ....[9]....
        /*0214*/ 	.word	0x00002270
        /*0218*/ 	.word	0x000000ff
        /*021c*/ 	.word	0x00008010
        /*0220*/ 	.short	0x0108
        /*0222*/ 	.byte	0x08
	.zero		1


	//   ....[10]....
        /*0224*/ 	.word	0x000022c0
        /*0228*/ 	.word	0x000000ff
        /*022c*/ 	.word	0x00008008
        /*0230*/ 	.short	0x0108
        /*0232*/ 	.byte	0x08
	.zero		1


	//   ....[11]....
        /*0234*/ 	.word	0x000022d0
        /*0238*/ 	.word	0x000000ff
        /*023c*/ 	.word	0x00008018
        /*0240*/ 	.short	0x0108
        /*0242*/ 	.byte	0x08
	.zero		1


	//   ....[12]....
        /*0244*/ 	.word	0x00002840
        /*0248*/ 	.word	0x000000ff
        /*024c*/ 	.word	0x00008000
        /*0250*/ 	.short	0x010a
        /*0252*/ 	.byte	0x08
	.zero		1


	//   ....[13]....
        /*0254*/ 	.word	0x00002870
        /*0258*/ 	.word	0x000000ff
        /*025c*/ 	.word	0x00008010
        /*0260*/ 	.short	0x010a
        /*0262*/ 	.byte	0x08
	.zero		1


	//   ....[14]....
        /*0264*/ 	.word	0x000028a0
        /*0268*/ 	.word	0x000000ff
        /*026c*/ 	.word	0x00008000
        /*0270*/ 	.short	0x010a
        /*0272*/ 	.byte	0x1c
	.zero		1


	//   ....[15]....
        /*0274*/ 	.word	0x000028d0
        /*0278*/ 	.word	0x000000ff
        /*027c*/ 	.word	0x00008010
        /*0280*/ 	.short	0x010a
        /*0282*/ 	.byte	0x1c
	.zero		1


	//----- nvinfo : EIATTR_NUM_MBARRIERS
	.align		4
.L_48:
        /*0284*/ 	.byte	0x03, 0x38
        /*0286*/ 	.short	0x0004


	//----- nvinfo : EIATTR_EXIT_INSTR_OFFSETS
	.align		4
        /*0288*/ 	.byte	0x04, 0x1c
        /*028a*/ 	.short	(.L_50 - .L_49)


	//   ....[0]....
.L_49:
        /*028c*/ 	.word	0x00002830


	//----- nvinfo : EIATTR_REQNTID
	.align		4
.L_50:
        /*0290*/ 	.byte	0x04, 0x10
        /*0292*/ 	.short	(.L_52 - .L_51)
.L_51:
        /*0294*/ 	.word	0x00000100
        /*0298*/ 	.word	0x00000001
        /*029c*/ 	.word	0x00000001


	//----- nvinfo : EIATTR_CRS_STACK_SIZE
	.align		4
.L_52:
        /*02a0*/ 	.byte	0x04, 0x1e
        /*02a2*/ 	.short	(.L_54 - .L_53)
.L_53:
        /*02a4*/ 	.word	0x00000000


	//----- nvinfo : EIATTR_CBANK_PARAM_SIZE
	.align		4
.L_54:
        /*02a8*/ 	.byte	0x03, 0x19
        /*02aa*/ 	.short	0x0050


	//----- nvinfo : EIATTR_PARAM_CBANK
	.align		4
        /*02ac*/ 	.byte	0x04, 0x0a
        /*02ae*/ 	.short	(.L_56 - .L_55)
	.align		4
.L_55:
        /*02b0*/ 	.word	index@(.nv.constant0.gluon_tcgen05)
        /*02b4*/ 	.short	0x0380
        /*02b6*/ 	.short	0x0050


	//----- nvinfo : EIATTR_SW_WAR
	.align		4
.L_56:
        /*02b8*/ 	.byte	0x04, 0x36
        /*02ba*/ 	.short	(.L_58 - .L_57)
.L_57:
        /*02bc*/ 	.word	0x00000008
.L_58:


//--------------------- .nv.compat                --------------------------
	.section	.nv.compat,"",@"SHT_CUDA_COMPAT_INFO"
	.align	4
        /*0000*/ 	.byte	0x02, 0x02, 0x02, 0x00, 0x02, 0x05, 0x05, 0x00, 0x02, 0x03, 0x03, 0x00, 0x02, 0x06, 0x01, 0x00


//--------------------- .nv.callgraph             --------------------------
	.section	.nv.callgraph,"",@"SHT_CUDA_CALLGRAPH"
	.align	4
	.sectionentsize	8
	.align		4
        /*0000*/ 	.word	0x00000000
	.align		4
        /*0004*/ 	.word	0xffffffff
	.align		4
        /*0008*/ 	.word	0x00000000
	.align		4
        /*000c*/ 	.word	0xfffffffe
	.align		4
        /*0010*/ 	.word	0x00000000
	.align		4
        /*0014*/ 	.word	0xfffffffd
	.align		4
        /*0018*/ 	.word	0x00000000
	.align		4
        /*001c*/ 	.word	0xfffffffc


//--------------------- .text.gluon_tcgen05       --------------------------
	.section	.text.gluon_tcgen05,"ax",@progbits
	.align	128
        .global         gluon_tcgen05
        .type           gluon_tcgen05,@function
        .size           gluon_tcgen05,(.L_x_78 - gluon_tcgen05)
        .other          gluon_tcgen05,@"STO_CUDA_ENTRY STV_DEFAULT"
gluon_tcgen05:
.text.gluon_tcgen05:
[----:B------:R-:W1:Y:S01]  /*0000*/  LDC R1, c[0x0][0x37c] ;  /* 0x0000df00ff017b82 */ /* 0x000e620000000800 */
[----:B------:R-:W2:Y:S02]  /*0010*/  S2R R0, SR_TID.X ;  /* 0x0000000000007919 */ /* 0x000ea40000002100 */
[----:B--2---:R-:W-:-:S13]  /*0020*/  ISETP.GE.U32.AND P2, PT, R0, 0x20, PT ;  /* 0x000000200000780c */ /* 0x004fda0003f46070 */
[----:B------:R-:W-:Y:S05]  /*0030*/  @P2 BRA `(.L_x_0) ;  /* 0x0000000000b82947 */ /* 0x000fea0003800000 */
[----:B------:R-:W2:Y:S01]  /*0040*/  S2UR UR6, SR_CgaCtaId ;  /* 0x00000000000679c3 */ /* 0x000ea20000008800 */
[----:B------:R-:W-:Y:S01]  /*0050*/  NOP ;  /* 0x0000000000007918 */ /* 0x000fe20000000000 */
[----:B------:R-:W-:Y:S02]  /*0060*/  UMOV UR4, 0x40 ;  /* 0x0000004000047882 */ /* 0x000fe40000000000 */
[----:B--2---:R-:W-:-:S09]  /*0070*/  ULEA UR4, UR6, UR4, 0x18 ;  /* 0x0000000406047291 */ /* 0x004fd2000f8ec0ff */
[----:B------:R-:W2:Y:S01]  /*0080*/  LDS.U8 R2, [UR4] ;  /* 0x00000004ff027984 */ /* 0x000ea20008000000 */
[----:B------:R-:W-:Y:S02]  /*0090*/  UMOV UR4, 0x400 ;  /* 0x0000040000047882 */ /* 0x000fe40000000000 */
[----:B------:R-:W-:Y:S01]  /*00a0*/  ULEA UR4, UR6, UR4, 0x18 ;  /* 0x0000000406047291 */ /* 0x000fe2000f8ec0ff */
[----:B--2---:R-:W-:-:S13]  /*00b0*/  ISETP.NE.AND P0, PT, R2, RZ, PT ;  /* 0x000000ff0200720c */ /* 0x004fda0003f05270 */
[----:B------:R-:W-:Y:S05]  /*00c0*/  @P0 BRA `(.L_x_1) ;  /* 0x00000000007c0947 */ /* 0x000fea0003800000 */
[----:B------:R-:W-:-:S13]  /*00d0*/  ELECT P0, URZ, PT ;  /* 0x0000000000ff782f */ /* 0x000fda0003800000 */
[----:B------:R-:W-:Y:S05]  /*00e0*/  @!P0 BRA `(.L_x_2) ;  /* 0x0000000000848947 */ /* 0x000fea0003800000 */
[----:B------:R-:W-:Y:S01]  /*00f0*/  UMOV UR5, 0x2 ;  /* 0x0000000200057882 */ /* 0x000fe20000000000 */
[----:B------:R-:W-:Y:S02]  /*0100*/  IMAD.MOV.U32 R5, RZ, RZ, 0x1 ;  /* 0x00000001ff057424 */ /* 0x000fe400078e00ff */
[----:B------:R-:W-:Y:S02]  /*0110*/  IMAD.MOV.U32 R3, RZ, RZ, 0x3 ;  /* 0x00000003ff037424 */ /* 0x000fe400078e00ff */
[----:B------:R-:W-:Y:S04]  /*0120*/  DEPBAR.LE SB2, 0x36 ;  /* 0x0000ad800000791a */ /* 0x000fe80000000000 */
[----:B------:R-:W2:Y:S02]  /*0130*/  UTCATOMSWS.FIND_AND_SET.ALIGN UP0, UR5, UR5 ;  /* 0x00000005000575e3 */ /* 0x000ea40008000800 */
[----:B--2---:R-:W-:-:S04]  /*0140*/  PLOP3.LUT P0, PT, PT, PT, UP0, 0x80, 0x8 ;  /* 0x000000000008781c */ /* 0x004fc80003f0f008 */
[----:B------:R-:W-:-:S04]  /*0150*/  SEL R2, RZ, 0xffffffff, !P0 ;  /* 0xffffffffff027807 */ /* 0x000fc80004000000 */
[----:B------:R-:W-:Y:S01]  /*0160*/  ISETP.NE.AND P0, PT, R2, RZ, PT ;  /* 0x000000ff0200720c */ /* 0x000fe20003f05270 */
[----:B------:R-:W-:-:S12]  /*0170*/  IMAD.U32 R2, RZ, RZ, UR5 ;  /* 0x00000005ff027e24 */ /* 0x000fd8000f8e00ff */
[----:B------:R-:W-:Y:S05]  /*0180*/  @P0 BRA `(.L_x_3) ;  /* 0x0000000000240947 */ /* 0x000fea0003800000 */
.L_x_4:
[----:B------:R-:W-:Y:S05]  /*0190*/  NANOSLEEP 0x64 ;  /* 0x000000640000795d */ /* 0x000fea0003800000 */
[----:B------:R-:W-:-:S05]  /*01a0*/  UMOV UR5, 0x2 ;  /* 0x0000000200057882 */ /* 0x000fca0000000000 */
[----:B------:R-:W-:Y:S04]  /*01b0*/  DEPBAR.LE SB2, 0x36 ;  /* 0x0000ad800000791a */ /* 0x000fe80000000000 */
[----:B------:R-:W2:Y:S02]  /*01c0*/  UTCATOMSWS.FIND_AND_SET.ALIGN UP0, UR5, UR5 ;  /* 0x00000005000575e3 */ /* 0x000ea40008000800 */
[----:B--2---:R-:W-:-:S04]  /*01d0*/  PLOP3.LUT P0, PT, PT, PT, UP0, 0x80, 0x8 ;  /* 0x000000000008781c */ /* 0x004fc80003f0f008 */
[----:B------:R-:W-:-:S04]  /*01e0*/  SEL R2, RZ, 0xffffffff, !P0 ;  /* 0xffffffffff027807 */ /* 0x000fc80004000000 */
[----:B------:R-:W-:Y:S01]  /*01f0*/  ISETP.NE.AND P0, PT, R2, RZ, PT ;  /* 0x000000ff0200720c */ /* 0x000fe20003f05270 */
[----:B------:R-:W-:-:S12]  /*0200*/  IMAD.U32 R2, RZ, RZ, UR5 ;  /* 0x00000005ff027e24 */ /* 0x000fd8000f8e00ff */
[----:B------:R-:W-:Y:S05]  /*0210*/  @!P0 BRA `(.L_x_4) ;  /* 0xfffffffc00dc8947 */ /* 0x000fea000383ffff */
.L_x_3:
[C---:B------:R-:W-:Y:S01]  /*0220*/  VIADD R4, R2.reuse, 0x10 ;  /* 0x0000001002047836 */ /* 0x040fe20000000000 */
[----:B------:R-:W-:Y:S01]  /*0230*/  UMOV UR5, 0x50 ;  /* 0x0000005000057882 */ /* 0x000fe20000000000 */
[----:B------:R-:W-:Y:S01]  /*0240*/  SHF.L.U32 R3, R3, R2, RZ ;  /* 0x0000000203037219 */ /* 0x000fe200000006ff */
[----:B------:R-:W-:Y:S01]  /*0250*/  ULEA UR5, UR6, UR5, 0x18 ;  /* 0x0000000506057291 */ /* 0x000fe2000f8ec0ff */
[----:B------:R-:W-:Y:S01]  /*0260*/  IMAD.SHL.U32 R2, R2, 0x20, RZ ;  /* 0x0000002002027824 */ /* 0x000fe200078e00ff */
[----:B------:R-:W-:-:S04]  /*0270*/  SHF.L.U32 R4, R5, R4, RZ ;  /* 0x0000000405047219 */ /* 0x000fc800000006ff */
[----:B------:R-:W-:-:S05]  /*0280*/  LOP3.LUT R3, R4, R3, RZ, 0xfc, !PT ;  /* 0x0000000304037212 */ /* 0x000fca00078efcff */
[----:B------:R2:W-:Y:S04]  /*0290*/  ATOMS.OR RZ, [UR5], R3 ;  /* 0x00000003ffff798c */ /* 0x0005e8000b000005 */
[----:B------:R2:W-:Y:S01]  /*02a0*/  STS [UR4], R2 ;  /* 0x00000002ff007988 */ /* 0x0005e20008000804 */
[----:B------:R-:W-:Y:S05]  /*02b0*/  BRA `(.L_x_2) ;  /* 0x0000000000107947 */ /* 0x000fea0003800000 */
.L_x_1:
[----:B------:R-:W-:Y:S01]  /*02c0*/  IMAD.MOV.U32 R3, RZ, RZ, -0x1 ;  /* 0xffffffffff037424 */ /* 0x000fe200078e00ff */
[----:B------:R-:W-:-:S04]  /*02d0*/  MOV R2, 0x300 ;  /* 0x0000030000027802 */ /* 0x000fc80000000f00 */
[----:B------:R2:W-:Y:S03]  /*02e0*/  STS [UR4], R3 ;  /* 0x00000003ff007988 */ /* 0x0005e60008000804 */
[----:B-12---:R-:W-:Y:S05]  /*02f0*/  CALL.REL.NOINC `($__internal_1_$__cuda_sm10x_tcgen05_guardrail_trap_phase_invalid_during_alloc) ;  /* 0x00000024008c7944 */ /* 0x006fea0003c00000 */
.L_x_2:
[----:B------:R-:W-:Y:S05]  /*0300*/  WARPSYNC.ALL ;  /* 0x0000000000007948 */ /* 0x000fea0003800000 */
[----:B------:R-:W-:Y:S01]  /*0310*/  NOP ;  /* 0x0000000000007918 */ /* 0x000fe20000000000 */
.L_x_0:
[----:B------:R-:W3:Y:S08]  /*0320*/  S2UR UR4, SR_CgaCtaId ;  /* 0x00000000000479c3 */ /* 0x000ef00000008800 */
[----:B------:R-:W-:Y:S01]  /*0330*/  BAR.SYNC.DEFER_BLOCKING 0x0 ;  /* 0x0000000000007b1d */ /* 0x000fe20000010000 */
[----:B------:R-:W-:-:S05]  /*0340*/  LOP3.LUT R20, R0, 0xff, RZ, 0xc0, !PT ;  /* 0x000000ff00147812 */ /* 0x000fca00078ec0ff */
[----:B------:R-:W-:Y:S02]  /*0350*/  UMOV UR8, 0x400 ;  /* 0x0000040000087882 */ /* 0x000fe40000000000 */
[----:B------:R-:W4:Y:S08]  /*0360*/  LDC R8, c[0x0][0x3a0] ;  /* 0x0000e800ff087b82 */ /* 0x000f300000000800 */
[----:B------:R-:W5:Y:S01]  /*0370*/  S2UR UR9, SR_CTAID.Y ;  /* 0x00000000000979c3 */ /* 0x000f620000002600 */
[----:B---3--:R-:W-:-:S09]  /*0380*/  ULEA UR8, UR4, UR8, 0x18 ;  /* 0x0000000804087291 */ /* 0x008fd2000f8ec0ff */
[----:B------:R-:W3:Y:S01]  /*0390*/  LDS R5, [UR8] ;  /* 0x00000008ff057984 */ /* 0x000ee20008000800 */
[----:B------:R-:W-:Y:S06]  /*03a0*/  BAR.SYNC.DEFER_BLOCKING 0x0 ;  /* 0x0000000000007b1d */ /* 0x000fec0000010000 */
[----:B------:R-:W-:Y:S05]  /*03b0*/  @P2 BRA `(.L_x_5) ;  /* 0x0000000000182947 */ /* 0x000fea0003800000 */
[----:B------:R-:W-:Y:S01]  /*03c0*/  ELECT P0, URZ, PT ;  /* 0x0000000000ff782f */ /* 0x000fe20003800000 */
[----:B--2---:R-:W-:Y:S01]  /*03d0*/  IMAD.MOV.U32 R2, RZ, RZ, 0x1 ;  /* 0x00000001ff027424 */ /* 0x004fe200078e00ff */
[----:B------:R-:W-:Y:S01]  /*03e0*/  UMOV UR5, 0x40 ;  /* 0x0000004000057882 */ /* 0x000fe20000000000 */
[----:B------:R-:W-:Y:S01]  /*03f0*/  UVIRTCOUNT.DEALLOC.SMPOOL 0x80 ;  /* 0x000000800000784c */ /* 0x000fe20000000000 */
[----:B------:R-:W-:-:S09]  /*0400*/  ULEA UR5, UR4, UR5, 0x18 ;  /* 0x0000000504057291 */ /* 0x000fd2000f8ec0ff */
[----:B------:R2:W-:Y:S03]  /*0410*/  @P0 STS.U8 [UR5], R2 ;  /* 0x00000002ff000988 */ /* 0x0005e60008000005 */
.L_x_5:
[----:B------:R-:W2:Y:S01]  /*0420*/  S2UR UR4, SR_CTAID.Z ;  /* 0x00000000000479c3 */ /* 0x000ea20000002700 */
[----:B------:R-:W5:Y:S01]  /*0430*/  LDCU UR5, c[0x0][0x370] ;  /* 0x00006e00ff0577ac */ /* 0x000f620008000800 */
[----:B------:R-:W-:Y:S01]  /*0440*/  ISETP.GE.U32.AND P0, PT, R20, 0x20, PT ;  /* 0x000000201400780c */ /* 0x000fe20003f06070 */
[----:B----4-:R-:W-:Y:S01]  /*0450*/  VIADD R4, R8, 0xffffffff ;  /* 0xffffffff08047836 */ /* 0x010fe20000000000 */
[C---:B------:R-:W-:Y:S01]  /*0460*/  ISETP.NE.U32.AND P3, PT, R20.reuse, RZ, PT ;  /* 0x000000ff1400720c */ /* 0x040fe20003f65070 */
[----:B------:R-:W2:Y:S02]  /*0470*/  LDCU UR6, c[0x0][0x374] ;  /* 0x00006e80ff0677ac */ /* 0x000ea40008000800 */
[----:B--2---:R-:W-:Y:S01]  /*0480*/  LEA R2, R20, UR8, 0x2 ;  /* 0x0000000814027c11 */ /* 0x004fe2000f8e10ff */
[----:B------:R-:W-:Y:S01]  /*0490*/  BSSY.RECONVERGENT B0, `(.L_x_6) ;  /* 0x0000015000007945 */ /* 0x000fe20003800200 */
[----:B------:R-:W5:Y:S01]  /*04a0*/  S2UR UR7, SR_CTAID.X ;  /* 0x00000000000779c3 */ /* 0x000f620000002500 */
[----:B------:R-:W2:Y:S01]  /*04b0*/  LDCU.64 UR20, c[0x0][0x3c0] ;  /* 0x00007800ff1477ac */ /* 0x000ea20008000a00 */
[----:B---3--:R-:W-:-:S04]  /*04c0*/  R2UR UR23, R5 ;  /* 0x00000000051772ca */ /* 0x008fc800000e0000 */
[----:B------:R3:W-:Y:S02]  /*04d0*/  @!P0 STS [R2], RZ ;  /* 0x000000ff02008388 */ /* 0x0007e40000000800 */
[----:B------:R-:W4:Y:S01]  /*04e0*/  LDC R3, c[0x0][0x398] ;  /* 0x0000e600ff037b82 */ /* 0x000f220000000800 */
[----:B------:R-:W-:Y:S01]  /*04f0*/  NOP ;  /* 0x0000000000007918 */ /* 0x000fe20000000000 */
[----:B------:R3:W-:Y:S01]  /*0500*/  @!P3 STS [UR8+0x20], R4 ;  /* 0x00002004ff00b988 */ /* 0x0007e20008000808 */
[----:B-----5:R-:W-:-:S04]  /*0510*/  UIMAD UR4, UR4, UR6, UR9 ;  /* 0x00000006040472a4 */ /* 0x020fc8000f8e0209 */
[----:B------:R-:W-:-:S04]  /*0520*/  UIMAD UR4, UR4, UR5, UR7 ;  /* 0x00000005040472a4 */ /* 0x000fc8000f8e0207 */
[----:B------:R-:W-:-:S04]  /*0530*/  UIMAD UR4, UR4, 0x180, URZ ;  /* 0x00000180040478a4 */ /* 0x000fc8000f8e02ff */
[----:B--2---:R-:W-:Y:S01]  /*0540*/  UIADD3 UR24, UP0, UPT, UR4, UR20, URZ ;  /* 0x0000001404187290 */ /* 0x004fe2000ff1e0ff */
[----:B----4-:R-:W-:-:S03]  /*0550*/  VIADD R3, R3, 0xffffffff ;  /* 0xffffffff03037836 */ /* 0x010fc60000000000 */
[----:B------:R-:W-:Y:S01]  /*0560*/  ULEA.HI.X.SX32 UR25, UR4, UR21, 0x1, UP0 ;  /* 0x0000001504197291 */ /* 0x000fe200080f0eff */
[----:B---3--:R-:W-:Y:S11]  /*0570*/  @P3 BRA `(.L_x_7) ;  /* 0x0000000000183947 */ /* 0x008ff60003800000 */
[----:B------:R-:W2:Y:S01]  /*0580*/  LDS R5, [UR8+0x8] ;  /* 0x00000808ff057984 */ /* 0x000ea20008000800 */
[----:B------:R-:W3:Y:S01]  /*0590*/  LDC.64 R10, c[0x0][0x380] ;  /* 0x0000e000ff0a7b82 */ /* 0x000ee20000000a00 */
[----:B------:R-:W-:Y:S02]  /*05a0*/  IMAD.MOV.U32 R6, RZ, RZ, 0x70 ;  /* 0x00000070ff067424 */ /* 0x000fe400078e00ff */
[----:B---3--:R3:W-:Y:S03]  /*05b0*/  STS.64 [UR8], R10 ;  /* 0x0000000aff007988 */ /* 0x0087e60008000a08 */
[----:B--2---:R-:W-:-:S05]  /*05c0*/  LOP3.LUT R5, R5, 0x10, R6, 0xd8, !PT ;  /* 0x0000001005057812 */ /* 0x004fca00078ed806 */
[----:B------:R3:W-:Y:S02]  /*05d0*/  STS [UR8+0x8], R5 ;  /* 0x00000805ff007988 */ /* 0x0007e40008000808 */
.L_x_7:
[----:B------:R-:W-:Y:S05]  /*05e0*/  BSYNC.RECONVERGENT B0 ;  /* 0x0000000000007941 */ /* 0x000fea0003800200 */
.L_x_6:
[----:B------:R-:W-:Y:S04]  /*05f0*/  BSSY.RECONVERGENT B0, `(.L_x_8) ;  /* 0x000000a000007945 */ /* 0x000fe80003800200 */
[----:B------:R-:W-:Y:S05]  /*0600*/  @P3 BRA `(.L_x_9) ;  /* 0x0000000000203947 */ /* 0x000fea0003800000 */
[----:B---3--:R-:W2:Y:S01]  /*0610*/  LDS R5, [UR8+0x34] ;  /* 0x00003408ff057984 */ /* 0x008ea20008000800 */
[----:B------:R-:W-:Y:S02]  /*0620*/  IMAD.MOV.U32 R6, RZ, RZ, 0x7f000000 ;  /* 0x7f000000ff067424 */ /* 0x000fe400078e00ff */
[----:B------:R-:W-:Y:S01]  /*0630*/  @!P3 IMAD.MOV.U32 R7, RZ, RZ, 0x3f ;  /* 0x0000003fff07b424 */ /* 0x000fe200078e00ff */
[----:B------:R-:W3:Y:S02]  /*0640*/  @!P3 LDS R10, [UR8+0x38] ;  /* 0x00003808ff0ab984 */ /* 0x000ee40008000800 */
[----:B--2---:R-:W-:Y:S02]  /*0650*/  LOP3.LUT R5, R5, 0xff000000, R6, 0xb8, !PT ;  /* 0xff00000005057812 */ /* 0x004fe400078eb806 */
[----:B---3--:R-:W-:-:S03]  /*0660*/  @!P3 LOP3.LUT R6, R10, 0xff, R7, 0xb8, !PT ;  /* 0x000000ff0a06b812 */ /* 0x008fc600078eb807 */
[----:B------:R2:W-:Y:S04]  /*0670*/  STS [UR8+0x34], R5 ;  /* 0x00003405ff007988 */ /* 0x0005e80008000808 */
[----:B------:R2:W-:Y:S02]  /*0680*/  @!P3 STS [UR8+0x38], R6 ;  /* 0x00003806ff00b988 */ /* 0x0005e40008000808 */
.L_x_9:
[----:B------:R-:W-:Y:S05]  /*0690*/  BSYNC.RECONVERGENT B0 ;  /* 0x0000000000007941 */ /* 0x000fea0003800200 */
.L_x_8:
[----:B------:R-:W-:Y:S04]  /*06a0*/  BSSY.RECONVERGENT B0, `(.L_x_10) ;  /* 0x000000a000007945 */ /* 0x000fe80003800200 */
[----:B------:R-:W-:Y:S05]  /*06b0*/  @P3 BRA `(.L_x_11) ;  /* 0x0000000000203947 */ /* 0x000fea0003800000 */
[----:B--23--:R-:W2:Y:S01]  /*06c0*/  LDS R5, [UR8+0x1c] ;  /* 0x00001c08ff057984 */ /* 0x00cea20008000800 */
[----:B------:R-:W3:Y:S03]  /*06d0*/  LDC.64 R6, c[0x0][0x3a8] ;  /* 0x0000ea00ff067b82 */ /* 0x000ee60000000a00 */
[----:B------:R4:W-:Y:S01]  /*06e0*/  STS [UR8+0x24], R3 ;  /* 0x00002403ff007988 */ /* 0x0009e20008000808 */
[--C-:B---3--:R-:W-:Y:S02]  /*06f0*/  SHF.R.U32.HI R10, RZ, 0x4, R7.reuse ;  /* 0x00000004ff0a7819 */ /* 0x108fe40000011607 */
[----:B------:R-:W-:-:S05]  /*0700*/  SHF.R.U64 R6, R6, 0x4, R7 ;  /* 0x0000000406067819 */ /* 0x000fca0000001207 */
[----:B------:R4:W-:Y:S01]  /*0710*/  STS [UR8+0xc], R6 ;  /* 0x00000c06ff007988 */ /* 0x0009e20008000808 */
[----:B--2---:R-:W-:-:S05]  /*0720*/  LOP3.LUT R5, R5, 0xf, R10, 0xb8, !PT ;  /* 0x0000000f05057812 */ /* 0x004fca00078eb80a */
[----:B------:R4:W-:Y:S02]  /*0730*/  STS [UR8+0x1c], R5 ;  /* 0x00001c05ff007988 */ /* 0x0009e40008000808 */
.L_x_11:
[----:B------:R-:W-:Y:S05]  /*0740*/  BSYNC.RECONVERGENT B0 ;  /* 0x0000000000007941 */ /* 0x000fea0003800200 */
.L_x_10:
[----:B------:R-:W-:Y:S04]  /*0750*/  BSSY.RECONVERGENT B1, `(.L_x_12) ;  /* 0x000001d000017945 */ /* 0x000fe80003800200 */
[----:B------:R-:W-:Y:S04]  /*0760*/  BSSY.RELIABLE B0, `(.L_x_13) ;  /* 0x0000018000007945 */ /* 0x000fe80003800100 */
[----:B------:R-:W-:Y:S05]  /*0770*/  @P3 BRA `(.L_x_14) ;  /* 0x00000000001c3947 */ /* 0x000fea0003800000 */
[----:B--234-:R-:W2:Y:S02]  /*0780*/  LDS R5, [UR8+0x34] ;  /* 0x00003408ff057984 */ /* 0x01cea40008000800 */
[----:B--2---:R-:W-:-:S05]  /*0790*/  LOP3.LUT R5, R5, 0x7, RZ, 0xb8, !PT ;  /* 0x0000000705057812 */ /* 0x004fca00078eb8ff */
[----:B------:R2:W-:Y:S01]  /*07a0*/  STS [UR8+0x34], R5 ;  /* 0x00003405ff007988 */ /* 0x0005e20008000808 */
[----:B------:R-:W-:Y:S05]  /*07b0*/  @P3 BRA `(.L_x_15) ;  /* 0x00000000001c3947 */ /* 0x000fea0003800000 */
[----:B--2---:R-:W2:Y:S02]  /*07c0*/  LDS R5, [UR8+0x34] ;  /* 0x00003408ff057984 */ /* 0x004ea40008000800 */
[----:B--2---:R-:W-:-:S05]  /*07d0*/  LOP3.LUT R5, R5, 0x38, RZ, 0xb8, !PT ;  /* 0x0000003805057812 */ /* 0x004fca00078eb8ff */
[----:B------:R5:W-:Y:S02]  /*07e0*/  STS [UR8+0x34], R5 ;  /* 0x00003405ff007988 */ /* 0x000be40008000808 */
.L_x_14:
[----:B------:R-:W-:Y:S05]  /*07f0*/  @P3 BRA `(.L_x_16) ;  /* 0x00000000001c3947 */ /* 0x000fea0003800000 */
[----:B--2345:R-:W2:Y:S02]  /*0800*/  LDS R5, [UR8+0x8] ;  /* 0x00000808ff057984 */ /* 0x03cea40008000800 */
[----:B--2---:R-:W-:-:S05]  /*0810*/  LOP3.LUT R5, R5, 0x780, RZ, 0xb8, !PT ;  /* 0x0000078005057812 */ /* 0x004fca00078eb8ff */
[----:B------:R3:W-:Y:S02]  /*0820*/  STS [UR8+0x8], R5 ;  /* 0x00000805ff007988 */ /* 0x0007e40008000808 */
.L_x_15:
[----:B------:R-:W-:Y:S05]  /*0830*/  @P3 BRA `(.L_x_17) ;  /* 0x0000000000283947 */ /* 0x000fea0003800000 */
[----:B--23--:R-:W2:Y:S02]  /*0840*/  LDS R5, [UR8+0x8] ;  /* 0x00000808ff057984 */ /* 0x00cea40008000800 */
[----:B--2---:R-:W-:-:S05]  /*0850*/  LOP3.LUT R5, R5, 0x1800, RZ, 0xb8, !PT ;  /* 0x0000180005057812 */ /* 0x004fca00078eb8ff */
[----:B------:R2:W-:Y:S02]  /*0860*/  STS [UR8+0x8], R5 ;  /* 0x00000805ff007988 */ /* 0x0005e40008000808 */
.L_x_16:
[----:B------:R-:W-:Y:S05]  /*0870*/  @P3 BREAK.RELIABLE B0 ;  /* 0x0000000000003942 */ /* 0x000fea0003800100 */
[----:B------:R-:W-:Y:S05]  /*0880*/  @P3 BRA `(.L_x_18) ;  /* 0x0000000000243947 */ /* 0x000fea0003800000 */
[----:B--2-4-:R-:W2:Y:S01]  /*0890*/  LDS R6, [UR8+0x8] ;  /* 0x00000808ff067984 */ /* 0x014ea20008000800 */
[----:B---3-5:R-:W-:-:S05]  /*08a0*/  IMAD.MOV.U32 R5, RZ, RZ, 0x6000 ;  /* 0x00006000ff057424 */ /* 0x028fca00078e00ff */
[----:B--2---:R-:W-:-:S04]  /*08b0*/  LOP3.LUT R5, R6, 0x6000, R5, 0xd8, !PT ;  /* 0x0000600006057812 */ /* 0x004fc800078ed805 */
[----:B------:R-:W-:-:S05]  /*08c0*/  LOP3.LUT R5, R5, 0x400000, RZ, 0xb8, !PT ;  /* 0x0040000005057812 */ /* 0x000fca00078eb8ff */
[----:B------:R4:W-:Y:S02]  /*08d0*/  STS [UR8+0x8], R5 ;  /* 0x00000805ff007988 */ /* 0x0009e40008000808 */
.L_x_17:
[----:B------:R-:W-:Y:S05]  /*08e0*/  BSYNC.RELIABLE B0 ;  /* 0x0000000000007941 */ /* 0x000fea0003800100 */
.L_x_13:
[----:B--234-:R-:W2:Y:S02]  /*08f0*/  @!P3 LDS R5, [UR8+0x8] ;  /* 0x00000808ff05b984 */ /* 0x01cea40008000800 */
[----:B--2---:R-:W-:-:S05]  /*0900*/  @!P3 LOP3.LUT R5, R5, 0x8000, RZ, 0xb8, !PT ;  /* 0x000080000505b812 */ /* 0x004fca00078eb8ff */
[----:B------:R2:W-:Y:S02]  /*0910*/  @!P3 STS [UR8+0x8], R5 ;  /* 0x00000805ff00b988 */ /* 0x0005e40008000808 */
.L_x_18:
[----:B------:R-:W-:Y:S05]  /*0920*/  BSYNC.RECONVERGENT B1 ;  /* 0x0000000000017941 */ /* 0x000fea0003800200 */
.L_x_12:
[----:B------:R-:W-:Y:S05]  /*0930*/  WARPSYNC.ALL ;  /* 0x0000000000007948 */ /* 0x000fea0003800000 */
[----:B------:R-:W-:Y:S01]  /*0940*/  NOP ;  /* 0x0000000000007918 */ /* 0x000fe20000000000 */
[----:B------:R-:W-:Y:S05]  /*0950*/  @P0 BRA `(.L_x_19) ;  /* 0x0000000000300947 */ /* 0x000fea0003800000 */
[----:B--2345:R-:W2:Y:S01]  /*0960*/  S2R R5, SR_LANEID ;  /* 0x0000000000057919 */ /* 0x03cea20000000000 */
[----:B------:R-:W-:Y:S05]  /*0970*/  WARPSYNC.ALL ;  /* 0x0000000000007948 */ /* 0x000fea0003800000 */
[----:B------:R-:W-:Y:S01]  /*0980*/  NOP ;  /* 0x0000000000007918 */ /* 0x000fe20000000000 */
[----:B--2---:R-:W-:-:S05]  /*0990*/  IMAD.SHL.U32 R5, R5, 0x4, RZ ;  /* 0x0000000405057824 */ /* 0x004fca00078e00ff */
[----:B------:R-:W2:Y:S01]  /*09a0*/  LDS R9, [R5+UR8] ;  /* 0x0000000805097984 */ /* 0x000ea20008000800 */
[----:B------:R-:W-:-:S05]  /*09b0*/  IADD3 R6, P1, PT, R5, UR24, RZ ;  /* 0x0000001805067c10 */ /* 0x000fca000ff3e0ff */
[----:B------:R-:W-:-:S05]  /*09c0*/  IMAD.X R7, RZ, RZ, UR25, P1 ;  /* 0x00000019ff077e24 */ /* 0x000fca00088e06ff */
[----:B--2---:R2:W3:Y:S01]  /*09d0*/  ATOMG.E.EXCH.STRONG.GPU PT, RZ, [R6], R9 ;  /* 0x0000000906ff73a8 */ /* 0x0044e200041ee100 */
[----:B------:R-:W-:-:S04]  /*09e0*/  DEPBAR {5,4,3,2,1,0} ;  /* 0x0000003f0000791a */ /* 0x000fc80000000000 */
[----:B------:R-:W4:Y:S02]  /*09f0*/  CCTL.E.C.LDCU.IV.DEEP [UR24] ;  /* 0x0000000018007540 */ /* 0x000f240009c08000 */
[----:B----4-:R2:W-:Y:S01]  /*0a00*/  UTMACCTL.IV [UR24] ;  /* 0x00000000180079b9 */ /* 0x0105e20008000000 */
[----:B------:R-:W-:Y:S01]  /*0a10*/  NOP ;  /* 0x0000000000007918 */ /* 0x000fe20000000000 */
.L_x_19:
[----:B------:R-:W-:Y:S05]  /*0a20*/  @P0 BRA `(.L_x_20) ;  /* 0x00000000000c0947 */ /* 0x000fea0003800000 */
[----:B------:R0:W-:Y:S01]  /*0a30*/  UTMACMDFLUSH ;  /* 0x00000000000079b7 */ /* 0x0001e20000000000 */
[----:B------:R-:W-:Y:S05]  /*0a40*/  @P0 BRA `(.L_x_20) ;  /* 0x0000000000040947 */ /* 0x000fea0003800000 */
[----:B------:R-:W-:-:S04]  /*0a50*/  DEPBAR.LE SB0, 0x0 ;  /* 0x000080000000791a */ /* 0x000fc80000000000 */
.L_x_20:
[----:B------:R-:W-:Y:S05]  /*0a60*/  WARPSYNC.ALL ;  /* 0x0000000000007948 */ /* 0x000fea0003800000 */
[----:B------:R-:W-:Y:S01]  /*0a70*/  NOP ;  /* 0x0000000000007918 */ /* 0x000fe20000000000 */
[----:B---3--:R-:W-:Y:S06]  /*0a80*/  BAR.SYNC.DEFER_BLOCKING 0x0 ;  /* 0x0000000000007b1d */ /* 0x008fec0000010000 */
[----:B------:R-:W-:Y:S02]  /*0a90*/  BSSY.RECONVERGENT B1, `(.L_x_21) ;  /* 0x000000b000017945 */ /* 0x000fe40003800200 */
[----:B------:R-:W-:Y:S06]  /*0aa0*/  BAR.SYNC.DEFER_BLOCKING 0x0 ;  /* 0x0000000000007b1d */ /* 0x000fec0000010000 */
[----:B------:R3:W-:Y:S01]  /*0ab0*/  @!P0 STS [R2], RZ ;  /* 0x000000ff02008388 */ /* 0x0007e20000000800 */
[----:B------:R-:W-:Y:S01]  /*0ac0*/  NOP ;  /* 0x0000000000007918 */ /* 0x000fe20000000000 */
[----:B------:R-:W-:Y:S05]  /*0ad0*/  @P3 BRA `(.L_x_22) ;  /* 0x0000000000183947 */ /* 0x000fea0003800000 */
[----:B--2-45:R-:W2:Y:S01]  /*0ae0*/  LDS R5, [UR8+0x8] ;  /* 0x00000808ff057984 */ /* 0x034ea20008000800 */
[----:B------:R-:W4:Y:S01]  /*0af0*/  LDC.64 R10, c[0x0][0x388] ;  /* 0x0000e200ff0a7b82 */ /* 0x000f220000000a00 */
[----:B------:R-:W-:Y:S02]  /*0b00*/  IMAD.MOV.U32 R6, RZ, RZ, 0x70 ;  /* 0x00000070ff067424 */ /* 0x000fe400078e00ff */
[----:B----4-:R4:W-:Y:S03]  /*0b10*/  STS.64 [UR8], R10 ;  /* 0x0000000aff007988 */ /* 0x0109e60008000a08 */
[----:B--2---:R-:W-:-:S05]  /*0b20*/  LOP3.LUT R5, R5, 0x10, R6, 0xd8, !PT ;  /* 0x0000001005057812 */ /* 0x004fca00078ed806 */
[----:B------:R4:W-:Y:S02]  /*0b30*/  STS [UR8+0x8], R5 ;  /* 0x00000805ff007988 */ /* 0x0009e40008000808 */
.L_x_22:
[----:B--2---:R-:W-:Y:S05]  /*0b40*/  BSYNC.RECONVERGENT B1 ;  /* 0x0000000000017941 */ /* 0x004fea0003800200 */
.L_x_21:
[----:B------:R-:W-:Y:S04]  /*0b50*/  BSSY.RECONVERGENT B2, `(.L_x_23) ;  /* 0x000000f000027945 */ /* 0x000fe80003800200 */
[----:B------:R-:W-:Y:S04]  /*0b60*/  BSSY.RELIABLE B1, `(.L_x_24) ;  /* 0x000000c000017945 */ /* 0x000fe80003800100 */
[----:B------:R-:W-:Y:S05]  /*0b70*/  @P3 BRA `(.L_x_25) ;  /* 0x0000000000283947 */ /* 0x000fea0003800000 */
[----:B----45:R-:W2:Y:S01]  /*0b80*/  LDS R5, [UR8+0x34] ;  /* 0x00003408ff057984 */ /* 0x030ea20008000800 */
[----:B------:R-:W-:Y:S01]  /*0b90*/  IMAD.MOV.U32 R6, RZ, RZ, 0x7f000000 ;  /* 0x7f000000ff067424 */ /* 0x000fe200078e00ff */
[----:B------:R-:W-:Y:S05]  /*0ba0*/  @P3 BREAK.RELIABLE B1 ;  /* 0x0000000000013942 */ /* 0x000fea0003800100 */
[----:B--2---:R-:W-:-:S05]  /*0bb0*/  LOP3.LUT R5, R5, 0xff000000, R6, 0xb8, !PT ;  /* 0xff00000005057812 */ /* 0x004fca00078eb806 */
[----:B------:R2:W-:Y:S01]  /*0bc0*/  STS [UR8+0x34], R5 ;  /* 0x00003405ff007988 */ /* 0x0005e20008000808 */
[----:B------:R-:W-:Y:S05]  /*0bd0*/  @P3 BRA `(.L_x_26) ;  /* 0x0000000000183947 */ /* 0x000fea0003800000 */
[----:B--2---:R-:W2:Y:S01]  /*0be0*/  LDS R5, [UR8+0x38] ;  /* 0x00003808ff057984 */ /* 0x004ea20008000800 */
[----:B------:R-:W-:-:S05]  /*0bf0*/  IMAD.MOV.U32 R6, RZ, RZ, 0x3f ;  /* 0x0000003fff067424 */ /* 0x000fca00078e00ff */
[----:B--2---:R-:W-:-:S05]  /*0c00*/  LOP3.LUT R5, R5, 0xff, R6, 0xb8, !PT ;  /* 0x000000ff05057812 */ /* 0x004fca00078eb806 */
[----:B------:R2:W-:Y:S02]  /*0c10*/  STS [UR8+0x38], R5 ;  /* 0x00003805ff007988 */ /* 0x0005e40008000808 */
.L_x_25:
[----:B------:R-:W-:Y:S05]  /*0c20*/  BSYNC.RELIABLE B1 ;  /* 0x0000000000017941 */ /* 0x000fea0003800100 */
.L_x_24:
[----:B------:R2:W-:Y:S02]  /*0c30*/  @!P3 STS [UR8+0x20], R4 ;  /* 0x00002004ff00b988 */ /* 0x0005e40008000808 */
.L_x_26:
[----:B------:R-:W-:Y:S05]  /*0c40*/  BSYNC.RECONVERGENT B2 ;  /* 0x0000000000027941 */ /* 0x000fea0003800200 */
.L_x_23:
[----:B------:R-:W-:Y:S05]  /*0c50*/  WARPSYNC.ALL ;  /* 0x0000000000007948 */ /* 0x000fea0003800000 */
[----:B------:R-:W-:Y:S01]  /*0c60*/  NOP ;  /* 0x0000000000007918 */ /* 0x000fe20000000000 */
[----:B--2---:R-:W2:Y:S01]  /*0c70*/  LDC R4, c[0x0][0x39c] ;  /* 0x0000e700ff047b82 */ /* 0x004ea20000000800 */
[----:B------:R-:W-:Y:S01]  /*0c80*/  BSSY.RECONVERGENT B2, `(.L_x_27) ;  /* 0x000000b000027945 */ /* 0x000fe20003800200 */
[----:B--2---:R-:W-:-:S03]  /*0c90*/  VIADD R4, R4, 0xffffffff ;  /* 0xffffffff04047836 */ /* 0x004fc60000000000 */
[----:B------:R-:W-:Y:S05]  /*0ca0*/  @P3 BRA `(.L_x_28) ;  /* 0x0000000000203947 */ /* 0x000fea0003800000 */
[----:B----45:R-:W2:Y:S01]  /*0cb0*/  LDS R5, [UR8+0x1c] ;  /* 0x00001c08ff057984 */ /* 0x030ea20008000800 */
[----:B------:R-:W4:Y:S03]  /*0cc0*/  LDC.64 R6, c[0x0][0x3b0] ;  /* 0x0000ec00ff067b82 */ /* 0x000f260000000a00 */
[----:B------:R5:W-:Y:S01]  /*0cd0*/  STS [UR8+0x24], R4 ;  /* 0x00002404ff007988 */ /* 0x000be20008000808 */
[--C-:B----4-:R-:W-:Y:S02]  /*0ce0*/  SHF.R.U32.HI R10, RZ, 0x4, R7.reuse ;  /* 0x00000004ff0a7819 */ /* 0x110fe40000011607 */
[----:B------:R-:W-:-:S05]  /*0cf0*/  SHF.R.U64 R6, R6, 0x4, R7 ;  /* 0x0000000406067819 */ /* 0x000fca0000001207 */
[----:B------:R5:W-:Y:S01]  /*0d00*/  STS [UR8+0xc], R6 ;  /* 0x00000c06ff007988 */ /* 0x000be20008000808 */
[----:B--2---:R-:W-:-:S05]  /*0d10*/  LOP3.LUT R5, R5, 0xf, R10, 0xb8, !PT ;  /* 0x0000000f05057812 */ /* 0x004fca00078eb80a */
[----:B------:R5:W-:Y:S02]  /*0d20*/  STS [UR8+0x1c], R5 ;  /* 0x00001c05ff007988 */ /* 0x000be40008000808 */
.L_x_28:
[----:B------:R-:W-:Y:S05]  /*0d30*/  BSYNC.RECONVERGENT B2 ;  /* 0x0000000000027941 */ /* 0x000fea0003800200 */
.L_x_27:
[----:B------:R-:W-:Y:S04]  /*0d40*/  BSSY.RECONVERGENT B3, `(.L_x_29) ;  /* 0x000001d000037945 */ /* 0x000fe80003800200 */
[----:B------:R-:W-:Y:S04]  /*0d50*/  BSSY.RELIABLE B2, `(.L_x_30) ;  /* 0x0000018000027945 */ /* 0x000fe80003800100 */
[----:B------:R-:W-:Y:S05]  /*0d60*/  @P3 BRA `(.L_x_31) ;  /* 0x00000000001c3947 */ /* 0x000fea0003800000 */
[----:B----45:R-:W2:Y:S02]  /*0d70*/  LDS R5, [UR8+0x34] ;  /* 0x00003408ff057984 */ /* 0x030ea40008000800 */
[----:B--2---:R-:W-:-:S05]  /*0d80*/  LOP3.LUT R5, R5, 0x7, RZ, 0xb8, !PT ;  /* 0x0000000705057812 */ /* 0x004fca00078eb8ff */
[----:B------:R2:W-:Y:S01]  /*0d90*/  STS [UR8+0x34], R5 ;  /* 0x00003405ff007988 */ /* 0x0005e20008000808 */
[----:B------:R-:W-:Y:S05]  /*0da0*/  @P3 BRA `(.L_x_32) ;  /* 0x00000000001c3947 */ /* 0x000fea0003800000 */
[----:B--2---:R-:W2:Y:S02]  /*0db0*/  LDS R5, [UR8+0x34] ;  /* 0x00003408ff057984 */ /* 0x004ea40008000800 */
[----:B--2---:R-:W-:-:S05]  /*0dc0*/  LOP3.LUT R5, R5, 0x38, RZ, 0xb8, !PT ;  /* 0x0000003805057812 */ /* 0x004fca00078eb8ff */
[----:B------:R2:W-:Y:S02]  /*0dd0*/  STS [UR8+0x34], R5 ;  /* 0x00003405ff007988 */ /* 0x0005e40008000808 */
.L_x_31:
[----:B------:R-:W-:Y:S05]  /*0de0*/  @P3 BRA `(.L_x_33) ;  /* 0x00000000001c3947 */ /* 0x000fea0003800000 */
[----:B--2-45:R-:W2:Y:S02]  /*0df0*/  LDS R5, [UR8+0x8] ;  /* 0x00000808ff057984 */ /* 0x034ea40008000800 */
[----:B--2---:R-:W-:-:S05]  /*0e00*/  LOP3.LUT R5, R5, 0x780, RZ, 0xb8, !PT ;  /* 0x0000078005057812 */ /* 0x004fca00078eb8ff */
[----:B------:R4:W-:Y:S02]  /*0e10*/  STS [UR8+0x8], R5 ;  /* 0x00000805ff007988 */ /* 0x0009e40008000808 */
.L_x_32:
[----:B------:R-:W-:Y:S05]  /*0e20*/  @P3 BRA `(.L_x_34) ;  /* 0x0000000000283947 */ /* 0x000fea0003800000 */
[----:B--2-4-:R-:W2:Y:S02]  /*0e30*/  LDS R5, [UR8+0x8] ;  /* 0x00000808ff057984 */ /* 0x014ea40008000800 */
[----:B--2---:R-:W-:-:S05]  /*0e40*/  LOP3.LUT R5, R5, 0x1800, RZ, 0xb8, !PT ;  /* 0x0000180005057812 */ /* 0x004fca00078eb8ff */
[----:B------:R2:W-:Y:S02]  /*0e50*/  STS [UR8+0x8], R5 ;  /* 0x00000805ff007988 */ /* 0x0005e40008000808 */
.L_x_33:
[----:B------:R-:W-:Y:S05]  /*0e60*/  @P3 BREAK.RELIABLE B2 ;  /* 0x0000000000023942 */ /* 0x000fea0003800100 */
[----:B------:R-:W-:Y:S05]  /*0e70*/  @P3 BRA `(.L_x_35) ;  /* 0x0000000000243947 */ /* 0x000fea0003800000 */
[----:B--2-45:R-:W2:Y:S01]  /*0e80*/  LDS R5, [UR8+0x8] ;  /* 0x00000808ff057984 */ /* 0x034ea20008000800 */
[----:B------:R-:W-:-:S05]  /*0e90*/  IMAD.MOV.U32 R6, RZ, RZ, 0x6000 ;  /* 0x00006000ff067424 */ /* 0x000fca00078e00ff */
[----:B--2---:R-:W-:-:S04]  /*0ea0*/  LOP3.LUT R5, R5, 0x6000, R6, 0xd8, !PT ;  /* 0x0000600005057812 */ /* 0x004fc800078ed806 */
[----:B------:R-:W-:-:S05]  /*0eb0*/  LOP3.LUT R5, R5, 0x400000, RZ, 0xb8, !PT ;  /* 0x0040000005057812 */ /* 0x000fca00078eb8ff */
[----:B------:R5:W-:Y:S02]  /*0ec0*/  STS [UR8+0x8], R5 ;  /* 0x00000805ff007988 */ /* 0x000be40008000808 */
.L_x_34:
[----:B------:R-:W-:Y:S05]  /*0ed0*/  BSYNC.RELIABLE B2 ;  /* 0x0000000000027941 */ /* 0x000fea0003800100 */
.L_x_30:
[----:B--2-45:R-:W2:Y:S02]  /*0ee0*/  @!P3 LDS R5, [UR8+0x8] ;  /* 0x00000808ff05b984 */ /* 0x034ea40008000800 */
[----:B--2---:R-:W-:-:S05]  /*0ef0*/  @!P3 LOP3.LUT R5, R5, 0x8000, RZ, 0xb8, !PT ;  /* 0x000080000505b812 */ /* 0x004fca00078eb8ff */
[----:B------:R2:W-:Y:S02]  /*0f00*/  @!P3 STS [UR8+0x8], R5 ;  /* 0x00000805ff00b988 */ /* 0x0005e40008000808 */
.L_x_35:
[----:B------:R-:W-:Y:S05]  /*0f10*/  BSYNC.RECONVERGENT B3 ;  /* 0x0000000000037941 */ /* 0x000fea0003800200 */
.L_x_29:
[----:B------:R-:W-:Y:S05]  /*0f20*/  WARPSYNC.ALL ;  /* 0x0000000000007948 */ /* 0x000fea0003800000 */
[----:B------:R-:W-:Y:S01]  /*0f30*/  NOP ;  /* 0x0000000000007918 */ /* 0x000fe20000000000 */
[----:B------:R-:W-:-:S04]  /*0f40*/  UIADD3 UR5, UPT, UPT, UR4, 0x80, URZ ;  /* 0x0000008004057890 */ /* 0x000fc8000fffe0ff */
[----:B------:R-:W-:-:S04]  /*0f50*/  UIADD3 UR26, UP0, UPT, UR5, UR20, URZ ;  /* 0x00000014051a7290 */ /* 0x000fc8000ff1e0ff */
[----:B------:R-:W-:Y:S01]  /*0f60*/  ULEA.HI.X.SX32 UR27, UR5, UR21, 0x1, UP0 ;  /* 0x00000015051b7291 */ /* 0x000fe200080f0eff */
[----:B------:R-:W-:Y:S11]  /*0f70*/  @P0 BRA `(.L_x_36) ;  /* 0x0000000000300947 */ /* 0x000ff60003800000 */
[----:B--2-45:R-:W2:Y:S01]  /*0f80*/  S2R R5, SR_LANEID ;  /* 0x0000000000057919 */ /* 0x034ea20000000000 */
[----:B------:R-:W-:Y:S05]  /*0f90*/  WARPSYNC.ALL ;  /* 0x0000000000007948 */ /* 0x000fea0003800000 */
[----:B------:R-:W-:Y:S01]  /*0fa0*/  NOP ;  /* 0x0000000000007918 */ /* 0x000fe20000000000 */
[----:B--2---:R-:W-:-:S05]  /*0fb0*/  IMAD.SHL.U32 R9, R5, 0x4, RZ ;  /* 0x0000000405097824 */ /* 0x004fca00078e00ff */
[----:B------:R-:W2:Y:S01]  /*0fc0*/  LDS R5, [R9+UR8] ;  /* 0x0000000809057984 */ /* 0x000ea20008000800 */
[----:B------:R-:W-:-:S05]  /*0fd0*/  IADD3 R6, P1, PT, R9, UR26, RZ ;  /* 0x0000001a09067c10 */ /* 0x000fca000ff3e0ff */
[----:B------:R-:W-:-:S05]  /*0fe0*/  IMAD.X R7, RZ, RZ, UR27, P1 ;  /* 0x0000001bff077e24 */ /* 0x000fca00088e06ff */
[----:B--2---:R2:W4:Y:S01]  /*0ff0*/  ATOMG.E.EXCH.STRONG.GPU PT, RZ, [R6], R5 ;  /* 0x0000000506ff73a8 */ /* 0x00452200041ee100 */
[----:B------:R-:W-:-:S04]  /*1000*/  DEPBAR {5,4,3,2,1,0} ;  /* 0x0000003f0000791a */ /* 0x000fc80000000000 */
[----:B------:R-:W5:Y:S02]  /*1010*/  CCTL.E.C.LDCU.IV.DEEP [UR26] ;  /* 0x000000001a007540 */ /* 0x000f640009c08000 */
[----:B-----5:R2:W-:Y:S01]  /*1020*/  UTMACCTL.IV [UR26] ;  /* 0x000000001a0079b9 */ /* 0x0205e20008000000 */
[----:B------:R-:W-:Y:S01]  /*1030*/  NOP ;  /* 0x0000000000007918 */ /* 0x000fe20000000000 */
.L_x_36:
[----:B------:R-:W-:Y:S05]  /*1040*/  @P0 BRA `(.L_x_37) ;  /* 0x00000000000c0947 */ /* 0x000fea0003800000 */
[----:B------:R0:W-:Y:S01]  /*1050*/  UTMACMDFLUSH ;  /* 0x00000000000079b7 */ /* 0x0001e20000000000 */
[----:B------:R-:W-:Y:S05]  /*1060*/  @P0 BRA `(.L_x_37) ;  /* 0x0000000000040947 */ /* 0x000fea0003800000 */
[----:B------:R-:W-:-:S04]  /*1070*/  DEPBAR.LE SB0, 0x0 ;  /* 0x000080000000791a */ /* 0x000fc80000000000 */
.L_x_37:
[----:B------:R-:W-:Y:S05]  /*1080*/  WARPSYNC.ALL ;  /* 0x0000000000007948 */ /* 0x000fea0003800000 */
[----:B------:R-:W-:Y:S01]  /*1090*/  NOP ;  /* 0x0000000000007918 */ /* 0x000fe20000000000 */
[----:B----4-:R-:W-:Y:S06]  /*10a0*/  BAR.SYNC.DEFER_BLOCKING 0x0 ;  /* 0x0000000000007b1d */ /* 0x010fec0000010000 */
[----:B------:R-:W-:Y:S02]  /*10b0*/  BSSY.RECONVERGENT B3, `(.L_x_38) ;  /* 0x000000b000037945 */ /* 0x000fe40003800200 */
[----:B------:R-:W-:Y:S06]  /*10c0*/  BAR.SYNC.DEFER_BLOCKING 0x0 ;  /* 0x0000000000007b1d */ /* 0x000fec0000010000 */
[----:B------:R4:W-:Y:S01]  /*10d0*/  @!P0 STS [R2], RZ ;  /* 0x000000ff02008388 */ /* 0x0009e20000000800 */
[----:B------:R-:W-:Y:S01]  /*10e0*/  NOP ;  /* 0x0000000000007918 */ /* 0x000fe20000000000 */
[----:B------:R-:W-:Y:S05]  /*10f0*/  @P3 BRA `(.L_x_39) ;  /* 0x0000000000183947 */ /* 0x000fea0003800000 */
[----:B---34-:R-:W3:Y:S01]  /*1100*/  LDS R2, [UR8+0x8] ;  /* 0x00000808ff027984 */ /* 0x018ee20008000800 */
[----:B--2--5:R-:W2:Y:S01]  /*1110*/  LDC.64 R6, c[0x0][0x390] ;  /* 0x0000e400ff067b82 */ /* 0x024ea20000000a00 */
[----:B------:R-:W-:Y:S02]  /*1120*/  IMAD.MOV.U32 R5, RZ, RZ, 0x70 ;  /* 0x00000070ff057424 */ /* 0x000fe400078e00ff */
[----:B--2---:R2:W-:Y:S03]  /*1130*/  STS.64 [UR8], R6 ;  /* 0x00000006ff007988 */ /* 0x0045e60008000a08 */
[----:B---3--:R-:W-:-:S05]  /*1140*/  LOP3.LUT R2, R2, 0x10, R5, 0xd8, !PT ;  /* 0x0000001002027812 */ /* 0x008fca00078ed805 */
[----:B------:R2:W-:Y:S02]  /*1150*/  STS [UR8+0x8], R2 ;  /* 0x00000802ff007988 */ /* 0x0005e40008000808 */
.L_x_39:
[----:B--2---:R-:W-:Y:S05]  /*1160*/  BSYNC.RECONVERGENT B3 ;  /* 0x0000000000037941 */ /* 0x004fea0003800200 */
.L_x_38:
[----:B------:R-:W-:Y:S04]  /*1170*/  BSSY.RECONVERGENT B4, `(.L_x_40) ;  /* 0x0000033000047945 */ /* 0x000fe80003800200 */
[----:B------:R-:W-:Y:S04]  /*1180*/  BSSY.RELIABLE B3, `(.L_x_41) ;  /* 0x000002e000037945 */ /* 0x000fe80003800100 */
[----:B------:R-:W-:Y:S05]  /*1190*/  @P3 BRA `(.L_x_42) ;  /* 0x0000000000243947 */ /* 0x000fea0003800000 */
[----:B---34-:R-:W2:Y:S01]  /*11a0*/  LDS R2, [UR8+0x34] ;  /* 0x00003408ff027984 */ /* 0x018ea20008000800 */
[----:B-----5:R-:W-:-:S05]  /*11b0*/  IMAD.MOV.U32 R5, RZ, RZ, 0x3f000000 ;  /* 0x3f000000ff057424 */ /* 0x020fca00078e00ff */
[----:B--2---:R-:W-:-:S05]  /*11c0*/  LOP3.LUT R2, R2, 0xff000000, R5, 0xb8, !PT ;  /* 0xff00000002027812 */ /* 0x004fca00078eb805 */
[----:B------:R2:W-:Y:S01]  /*11d0*/  STS [UR8+0x34], R2 ;  /* 0x00003402ff007988 */ /* 0x0005e20008000808 */
[----:B------:R-:W-:Y:S05]  /*11e0*/  @P3 BRA `(.L_x_43) ;  /* 0x0000000000183947 */ /* 0x000fea0003800000 */
[----:B--2---:R-:W2:Y:S01]  /*11f0*/  LDS R2, [UR8+0x38] ;  /* 0x00003808ff027984 */ /* 0x004ea20008000800 */
[----:B------:R-:W-:-:S05]  /*1200*/  IMAD.MOV.U32 R5, RZ, RZ, 0x3f ;  /* 0x0000003fff057424 */ /* 0x000fca00078e00ff */
[----:B--2---:R-:W-:-:S05]  /*1210*/  LOP3.LUT R2, R2, 0xff, R5, 0xb8, !PT ;  /* 0x000000ff02027812 */ /* 0x004fca00078eb805 */
[----:B------:R2:W-:Y:S02]  /*1220*/  STS [UR8+0x38], R2 ;  /* 0x00003802ff007988 */ /* 0x0005e40008000808 */
.L_x_42:
[----:B------:R-:W-:Y:S05]  /*1230*/  @P3 BRA `(.L_x_44) ;  /* 0x00000000000c3947 */ /* 0x000fea0003800000 */
[----:B------:R2:W-:Y:S02]  /*1240*/  STS [UR8+0x20], R4 ;  /* 0x00002004ff007988 */ /* 0x0005e40008000808 */
.L_x_43:
[----:B------:R-:W-:Y:S05]  /*1250*/  @P3 BRA `(.L_x_45) ;  /* 0x0000000000243947 */ /* 0x000fea0003800000 */
[----:B------:R2:W-:Y:S02]  /*1260*/  STS [UR8+0x24], R3 ;  /* 0x00002403ff007988 */ /* 0x0005e40008000808 */
.L_x_44:
[----:B------:R-:W-:Y:S05]  /*1270*/  @P3 BRA `(.L_x_46) ;  /* 0x00000000002c3947 */ /* 0x000fea0003800000 */
[----:B--234-:R-:W2:Y:S01]  /*1280*/  LDS R2, [UR8+0x1c] ;  /* 0x00001c08ff027984 */ /* 0x01cea20008000800 */
[----:B-----5:R-:W3:Y:S02]  /*1290*/  LDC.64 R6, c[0x0][0x3b8] ;  /* 0x0000ee00ff067b82 */ /* 0x020ee40000000a00 */
[--C-:B---3--:R-:W-:Y:S02]  /*12a0*/  SHF.R.U32.HI R5, RZ, 0x4, R7.reuse ;  /* 0x00000004ff057819 */ /* 0x108fe40000011607 */
[----:B------:R-:W-:-:S05]  /*12b0*/  SHF.R.U64 R3, R6, 0x4, R7 ;  /* 0x0000000406037819 */ /* 0x000fca0000001207 */
[----:B------:R3:W-:Y:S01]  /*12c0*/  STS [UR8+0xc], R3 ;  /* 0x00000c03ff007988 */ /* 0x0007e20008000808 */
[----:B--2---:R-:W-:-:S05]  /*12d0*/  LOP3.LUT R2, R2, 0xf, R5, 0xb8, !PT ;  /* 0x0000000f02027812 */ /* 0x004fca00078eb805 */
[----:B------:R3:W-:Y:S02]  /*12e0*/  STS [UR8+0x1c], R2 ;  /* 0x00001c02ff007988 */ /* 0x0007e40008000808 */
.L_x_45:
[----:B------:R-:W-:Y:S05]  /*12f0*/  @P3 BRA `(.L_x_47) ;  /* 0x00000000001c3947 */ /* 0x000fea0003800000 */
[----:B--234-:R-:W2:Y:S02]  /*1300*/  LDS R2, [UR8+0x34] ;  /* 0x00003408ff027984 */ /* 0x01cea40008000800 */
[----:B--2---:R-:W-:-:S05]  /*1310*/  LOP3.LUT R2, R2, 0x7, RZ, 0xb8, !PT ;  /* 0x0000000702027812 */ /* 0x004fca00078eb8ff */
[----:B------:R2:W-:Y:S02]  /*1320*/  STS [UR8+0x34], R2 ;  /* 0x00003402ff007988 */ /* 0x0005e40008000808 */
.L_x_46:
[----:B------:R-:W-:Y:S05]  /*1330*/  @P3 BRA `(.L_x_48) ;  /* 0x00000000001c3947 */ /* 0x000fea0003800000 */
[----:B--234-:R-:W2:Y:S02]  /*1340*/  LDS R2, [UR8+0x34] ;  /* 0x00003408ff027984 */ /* 0x01cea40008000800 */
[----:B--2---:R-:W-:-:S05]  /*1350*/  LOP3.LUT R2, R2, 0x38, RZ, 0xb8, !PT ;  /* 0x0000003802027812 */ /* 0x004fca00078eb8ff */
[----:B------:R2:W-:Y:S02]  /*1360*/  STS [UR8+0x34], R2 ;  /* 0x00003402ff007988 */ /* 0x0005e40008000808 */
.L_x_47:
[----:B------:R-:W-:Y:S05]  /*1370*/  @P3 BRA `(.L_x_49) ;  /* 0x00000000001c3947 */ /* 0x000fea0003800000 */
[----:B--234-:R-:W2:Y:S02]  /*1380*/  LDS R2, [UR8+0x8] ;  /* 0x00000808ff027984 */ /* 0x01cea40008000800 */
[----:B--2---:R-:W-:-:S05]  /*1390*/  LOP3.LUT R2, R2, 0x780, RZ, 0xb8, !PT ;  /* 0x0000078002027812 */ /* 0x004fca00078eb8ff */
[----:B------:R2:W-:Y:S02]  /*13a0*/  STS [UR8+0x8], R2 ;  /* 0x00000802ff007988 */ /* 0x0005e40008000808 */
.L_x_48:
[----:B------:R-:W-:Y:S05]  /*13b0*/  @P3 BRA `(.L_x_50) ;  /* 0x0000000000283947 */ /* 0x000fea0003800000 */
[----:B--234-:R-:W2:Y:S02]  /*13c0*/  LDS R2, [UR8+0x8] ;  /* 0x00000808ff027984 */ /* 0x01cea40008000800 */
[----:B--2---:R-:W-:-:S05]  /*13d0*/  LOP3.LUT R2, R2, 0x1800, RZ, 0xb8, !PT ;  /* 0x0000180002027812 */ /* 0x004fca00078eb8ff */
[----:B------:R2:W-:Y:S02]  /*13e0*/  STS [UR8+0x8], R2 ;  /* 0x00000802ff007988 */ /* 0x0005e40008000808 */
.L_x_49:
[----:B------:R-:W-:Y:S05]  /*13f0*/  @P3 BREAK.RELIABLE B3 ;  /* 0x0000000000033942 */ /* 0x000fea0003800100 */
[----:B------:R-:W-:Y:S05]  /*1400*/  @P3 BRA `(.L_x_51) ;  /* 0x0000000000243947 */ /* 0x000fea0003800000 */
[----:B--234-:R-:W2:Y:S01]  /*1410*/  LDS R2, [UR8+0x8] ;  /* 0x00000808ff027984 */ /* 0x01cea20008000800 */
[----:B------:R-:W-:-:S05]  /*1420*/  IMAD.MOV.U32 R3, RZ, RZ, 0x6000 ;  /* 0x00006000ff037424 */ /* 0x000fca00078e00ff */
[----:B--2---:R-:W-:-:S04]  /*1430*/  LOP3.LUT R2, R2, 0x4000, R3, 0xd8, !PT ;  /* 0x0000400002027812 */ /* 0x004fc800078ed803 */
[----:B------:R-:W-:-:S05]  /*1440*/  LOP3.LUT R2, R2, 0x400000, RZ, 0xb8, !PT ;  /* 0x0040000002027812 */ /* 0x000fca00078eb8ff */
[----:B------:R2:W-:Y:S02]  /*1450*/  STS [UR8+0x8], R2 ;  /* 0x00000802ff007988 */ /* 0x0005e40008000808 */
.L_x_50:
[----:B------:R-:W-:Y:S05]  /*1460*/  BSYNC.RELIABLE B3 ;  /* 0x0000000000037941 */ /* 0x000fea0003800100 */
.L_x_41:
[----:B--234-:R-:W2:Y:S02]  /*1470*/  @!P3 LDS R2, [UR8+0x8] ;  /* 0x00000808ff02b984 */ /* 0x01cea40008000800 */
[----:B--2---:R-:W-:-:S05]  /*1480*/  @!P3 LOP3.LUT R2, R2, 0x8000, RZ, 0xb8, !PT ;  /* 0x000080000202b812 */ /* 0x004fca00078eb8ff */
[----:B------:R2:W-:Y:S02]  /*1490*/  @!P3 STS [UR8+0x8], R2 ;  /* 0x00000802ff00b988 */ /* 0x0005e40008000808 */
.L_x_51:
[----:B------:R-:W-:Y:S05]  /*14a0*/  BSYNC.RECONVERGENT B4 ;  /* 0x0000000000047941 */ /* 0x000fea0003800200 */
.L_x_40:
[----:B------:R-:W-:Y:S05]  /*14b0*/  WARPSYNC.ALL ;  /* 0x0000000000007948 */ /* 0x000fea0003800000 */
[----:B------:R-:W-:Y:S01]  /*14c0*/  NOP ;  /* 0x0000000000007918 */ /* 0x000fe20000000000 */
[----:B------:R-:W-:-:S04]  /*14d0*/  UIADD3 UR4, UPT, UPT, UR4, 0x100, URZ ;  /* 0x0000010004047890 */ /* 0x000fc8000fffe0ff */
[----:B------:R-:W-:-:S04]  /*14e0*/  UIADD3 UR20, UP0, UPT, UR4, UR20, URZ ;  /* 0x0000001404147290 */ /* 0x000fc8000ff1e0ff */
[----:B------:R-:W-:Y:S01]  /*14f0*/  ULEA.HI.X.SX32 UR21, UR4, UR21, 0x1, UP0 ;  /* 0x0000001504157291 */ /* 0x000fe200080f0eff */
[----:B------:R-:W-:Y:S11]  /*1500*/  @P0 BRA `(.L_x_52) ;  /* 0x0000000000300947 */ /* 0x000ff60003800000 */
[----:B--234-:R-:W2:Y:S01]  /*1510*/  S2R R2, SR_LANEID ;  /* 0x0000000000027919 */ /* 0x01cea20000000000 */
[----:B------:R-:W-:Y:S05]  /*1520*/  WARPSYNC.ALL ;  /* 0x0000000000007948 */ /* 0x000fea0003800000 */
[----:B------:R-:W-:Y:S01]  /*1530*/  NOP ;  /* 0x0000000000007918 */ /* 0x000fe20000000000 */
[----:B--2--5:R-:W-:-:S05]  /*1540*/  IMAD.SHL.U32 R4, R2, 0x4, RZ ;  /* 0x0000000402047824 */ /* 0x024fca00078e00ff */
        /* <DEDUP_REMOVED lines=8> */
.L_x_52:
[----:B------:R-:W-:Y:S05]  /*15d0*/  @P0 BRA `(.L_x_53) ;  /* 0x00000000000c0947 */ /* 0x000fea0003800000 */
[----:B------:R0:W-:Y:S01]  /*15e0*/  UTMACMDFLUSH ;  /* 0x00000000000079b7 */ /* 0x0001e20000000000 */
[----:B------:R-:W-:Y:S05]  /*15f0*/  @P0 BRA `(.L_x_53) ;  /* 0x0000000000040947 */ /* 0x000fea0003800000 */
[----:B------:R-:W-:-:S04]  /*1600*/  DEPBAR.LE SB0, 0x0 ;  /* 0x000080000000791a */ /* 0x000fc80000000000 */
.L_x_53:
[----:B------:R-:W-:Y:S05]  /*1610*/  WARPSYNC.ALL ;  /* 0x0000000000007948 */ /* 0x000fea0003800000 */
[----:B------:R-:W-:Y:S01]  /*1620*/  NOP ;  /* 0x0000000000007918 */ /* 0x000fe20000000000 */
[----:B---3--:R-:W-:Y:S01]  /*1630*/  BAR.SYNC.DEFER_BLOCKING 0x0 ;  /* 0x0000000000007b1d */ /* 0x008fe20000010000 */
[----:B--2-4-:R-:W-:Y:S01]  /*1640*/  SHF.R.U32.HI R2, RZ, 0x5, R0 ;  /* 0x00000005ff027819 */ /* 0x014fe20000011600 */
[----:B------:R-:W-:Y:S01]  /*1650*/  UIADD3 UR12, UPT, UPT, UR8, 0x8010, URZ ;  /* 0x00008010080c7890 */ /* 0x000fe2000fffe0ff */
[----:B------:R-:W-:Y:S01]  /*1660*/  ISETP.GE.AND P0, PT, R8, 0x1, PT ;  /* 0x000000010800780c */ /* 0x000fe20003f06270 */
[----:B------:R-:W-:Y:S01]  /*1670*/  USHF.L.U32 UR15, UR7, 0x6, URZ ;  /* 0x00000006070f7899 */ /* 0x000fe200080006ff */
[----:B------:R-:W-:Y:S01]  /*1680*/  R2UR UR22, R2 ;  /* 0x00000000021672ca */ /* 0x000fe200000e0000 */
[----:B------:R-:W-:Y:S01]  /*1690*/  VOTEU.ALL UP0, P3 ;  /* 0x0000000000ff7886 */ /* 0x000fe20001800000 */
[----:B------:R-:W-:Y:S01]  /*16a0*/  UMOV UR4, 0x1 ;  /* 0x0000000100047882 */ /* 0x000fe20000000000 */
[----:B------:R-:W-:Y:S01]  /*16b0*/  VOTEU.ALL UP1, P3 ;  /* 0x0000000000ff7886 */ /* 0x000fe20001820000 */
[----:B------:R-:W-:Y:S01]  /*16c0*/  USHF.L.U32 UR19, UR9, 0x6, URZ ;  /* 0x0000000609137899 */ /* 0x000fe200080006ff */
[----:B------:R-:W-:Y:S01]  /*16d0*/  BSSY.RECONVERGENT B4, `(.L_x_54) ;  /* 0x0000018000047945 */ /* 0x000fe20003800200 */
[----:B------:R-:W-:-:S04]  /*16e0*/  @!UP0 UIADD3 UR10, UPT, UPT, -UR4, 0x100000, URZ ;  /* 0x00100000040a8890 */ /* 0x000fc8000fffe1ff */
[----:B------:R-:W-:Y:S02]  /*16f0*/  @!UP0 USHF.L.U32 UR11, UR10, 0xb, URZ ;  /* 0x0000000b0a0b8899 */ /* 0x000fe400080006ff */
[----:B------:R-:W-:Y:S02]  /*1700*/  @!UP0 USHF.L.U32 UR10, UR10, 0x1, URZ ;  /* 0x000000010a0a8899 */ /* 0x000fe400080006ff */
[----:B------:R-:W-:-:S04]  /*1710*/  @!UP0 UIADD3 UR4, UPT, UPT, -UR4, 0x100000, URZ ;  /* 0x0010000004048890 */ /* 0x000fc8000fffe1ff */
[----:B------:R-:W-:Y:S02]  /*1720*/  @!UP0 USHF.L.U32 UR5, UR4, 0xb, URZ ;  /* 0x0000000b04058899 */ /* 0x000fe400080006ff */
[----:B------:R-:W-:Y:S01]  /*1730*/  @!UP0 USHF.L.U32 UR4, UR4, 0x1, URZ ;  /* 0x0000000104048899 */ /* 0x000fe200080006ff */
[----:B------:R-:W-:Y:S01]  /*1740*/  VOTEU.ALL UP0, P3 ;  /* 0x0000000000ff7886 */ /* 0x000fe20001800000 */
[----:B------:R-:W2:Y:S04]  /*1750*/  FENCE.VIEW.ASYNC.S ;  /* 0x00000000000073c6 */ /* 0x000ea80000000000 */
[----:B--2---:R2:W3:Y:S06]  /*1760*/  @!UP0 SYNCS.EXCH.64 URZ, [UR8+0x8000], UR10 ;  /* 0x0080000a08ff85b2 */ /* 0x0044ec0008000100 */
[----:B------:R2:W3:Y:S02]  /*1770*/  @!UP1 SYNCS.EXCH.64 URZ, [UR8+0x8010], UR4 ;  /* 0x0080100408ff95b2 */ /* 0x0004e40008000100 */
[----:B---3--:R-:W-:Y:S06]  /*1780*/  BAR.SYNC.DEFER_BLOCKING 0x0 ;  /* 0x0000000000007b1d */ /* 0x008fec0000010000 */
[----:B------:R-:W-:Y:S05]  /*1790*/  @P3 BRA `(.L_x_55) ;  /* 0x00000000002c3947 */ /* 0x000fea0003800000 */
[----:B--2---:R-:W-:Y:S02]  /*17a0*/  UMOV UR4, 0x1 ;  /* 0x0000000100047882 */ /* 0x004fe40000000000 */
[----:B------:R-:W-:-:S04]  /*17b0*/  UIADD3 UR10, UPT, UPT, -UR4, 0x100000, URZ ;  /* 0x00100000040a7890 */ /* 0x000fc8000fffe1ff */
[----:B------:R-:W-:Y:S02]  /*17c0*/  USHF.L.U32 UR11, UR10, 0xb, URZ ;  /* 0x0000000b0a0b7899 */ /* 0x000fe400080006ff */
[----:B------:R-:W-:Y:S02]  /*17d0*/  USHF.L.U32 UR10, UR10, 0x1, URZ ;  /* 0x000000010a0a7899 */ /* 0x000fe400080006ff */
[----:B------:R-:W-:-:S04]  /*17e0*/  UIADD3 UR4, UPT, UPT, -UR4, 0x100000, URZ ;  /* 0x0010000004047890 */ /* 0x000fc8000fffe1ff */
[----:B------:R-:W-:Y:S02]  /*17f0*/  USHF.L.U32 UR5, UR4, 0xb, URZ ;  /* 0x0000000b04057899 */ /* 0x000fe400080006ff */
[----:B------:R-:W-:Y:S01]  /*1800*/  USHF.L.U32 UR4, UR4, 0x1, URZ ;  /* 0x0000000104047899 */ /* 0x000fe200080006ff */
[----:B------:R-:W2:Y:S03]  /*1810*/  FENCE.VIEW.ASYNC.S ;  /* 0x00000000000073c6 */ /* 0x000ea60000000000 */
[----:B--2---:R3:W4:Y:S08]  /*1820*/  SYNCS.EXCH.64 URZ, [UR8+0x8008], UR10 ;  /* 0x0080080a08ff75b2 */ /* 0x0047300008000100 */
[----:B------:R3:W2:Y:S02]  /*1830*/  SYNCS.EXCH.64 URZ, [UR8+0x8018], UR4 ;  /* 0x0080180408ff75b2 */ /* 0x0006a40008000100 */
[----:B---3--:R-:W-:Y:S01]  /*1840*/  NOP ;  /* 0x0000000000007918 */ /* 0x008fe20000000000 */
.L_x_55:
[----:B--2---:R-:W-:Y:S05]  /*1850*/  BSYNC.RECONVERGENT B4 ;  /* 0x0000000000047941 */ /* 0x004fea0003800200 */
.L_x_54:
[----:B------:R-:W-:Y:S05]  /*1860*/  @!P0 BRA `(.L_x_56) ;  /* 0x0000000800708947 */ /* 0x000fea0003800000 */
[----:B----4-:R-:W-:Y:S01]  /*1870*/  BAR.SYNC.DEFER_BLOCKING 0x0 ;  /* 0x0000000000007b1d */ /* 0x010fe20000010000 */
[----:B------:R-:W-:Y:S01]  /*1880*/  @!P3 IMAD.MOV.U32 R2, RZ, RZ, 0x4000 ;  /* 0x00004000ff02b424 */ /* 0x000fe200078e00ff */
[----:B------:R-:W-:Y:S02]  /*1890*/  ELECT P1, URZ, PT ;  /* 0x0000000000ff782f */ /* 0x000fe40003820000 */
[----:B------:R-:W-:Y:S02]  /*18a0*/  ELECT P0, URZ, PT ;  /* 0x0000000000ff782f */ /* 0x000fe40003800000 */
[C---:B------:R-:W-:Y:S01]  /*18b0*/  ISETP.LT.U32.AND P1, PT, R20.reuse, 0x20, P1 ;  /* 0x000000201400780c */ /* 0x040fe20000f21070 */
[----:B------:R-:W-:Y:S01]  /*18c0*/  UMOV UR11, UR15 ;  /* 0x0000000f000b7c82 */ /* 0x000fe20008000000 */
[----:B------:R-:W-:Y:S01]  /*18d0*/  ISETP.LT.U32.AND P0, PT, R20, 0x20, P0 ;  /* 0x000000201400780c */ /* 0x000fe20000701070 */
[----:B------:R-:W-:-:S10]  /*18e0*/  UIADD3 UR16, UPT, UPT, UR8, 0x4000, URZ ;  /* 0x0000400008107890 */ /* 0x000fd4000fffe0ff */
[----:B------:R-:W-:Y:S01]  /*18f0*/  VOTEU.ANY UP0, P1 ;  /* 0x0000000000ff7886 */ /* 0x000fe20000800100 */
[----:B------:R-:W-:Y:S01]  /*1900*/  VOTEU.ANY UP2, P1 ;  /* 0x0000000000ff7886 */ /* 0x000fe20000840100 */
[----:B------:R-:W-:Y:S01]  /*1910*/  VOTEU.ANY UP1, P0 ;  /* 0x0000000000ff7886 */ /* 0x000fe20000020100 */
[----:B------:R-:W-:Y:S01]  /*1920*/  VOTEU.ANY UP3, P0 ;  /* 0x0000000000ff7886 */ /* 0x000fe20000060100 */
[----:B------:R2:W-:Y:S01]  /*1930*/  @!P3 SYNCS.ARRIVE.TRANS64 RZ, [UR8+0x8000], R2 ;  /* 0x00800002ffffb9a7 */ /* 0x0005e20008000008 */
[----:B------:R3:W-:Y:S06]  /*1940*/  MEMBAR.ALL.CTA ;  /* 0x0000000000007992 */ /* 0x0007ec0000008000 */
[----:B---3--:R-:W3:Y:S01]  /*1950*/  FENCE.VIEW.ASYNC.S ;  /* 0x00000000000073c6 */ /* 0x008ee20000000000 */
[----:B------:R-:W-:Y:S01]  /*1960*/  @UP0 UIADD3 UR9, UPT, UPT, UR8, 0x8000, URZ ;  /* 0x0000800008090890 */ /* 0x000fe2000fffe0ff */
[----:B------:R-:W-:Y:S01]  /*1970*/  @UP0 UMOV UR10, URZ ;  /* 0x000000ff000a0c82 */ /* 0x000fe20008000000 */
[----:B------:R-:W-:Y:S01]  /*1980*/  @UP1 UIADD3 UR17, UPT, UPT, UR8, 0x8000, URZ ;  /* 0x0000800008111890 */ /* 0x000fe2000fffe0ff */
[----:B------:R-:W-:Y:S01]  /*1990*/  @UP1 UMOV UR18, URZ ;  /* 0x000000ff00121c82 */ /* 0x000fe20008000000 */
[----:B------:R-:W-:Y:S01]  /*19a0*/  UISETP.NE.U32.AND UP0, UPT, UR22, URZ, UPT ;  /* 0x000000ff1600728c */ /* 0x000fe2000bf05070 */
[----:B---3--:R-:W-:Y:S06]  /*19b0*/  BAR.SYNC.DEFER_BLOCKING 0x0 ;  /* 0x0000000000007b1d */ /* 0x008fec0000010000 */
[----:B------:R2:W-:Y:S02]  /*19c0*/  @UP2 UTMALDG.2D [UR8], [UR24] ;  /* 0x00000008180025b4 */ /* 0x0005e40008008000 */
[----:B------:R-:W-:Y:S06]  /*19d0*/  BAR.SYNC.DEFER_BLOCKING 0x0 ;  /* 0x0000000000007b1d */ /* 0x000fec0000010000 */
[----:B------:R2:W-:Y:S02]  /*19e0*/  @UP3 UTMALDG.2D [UR16], [UR26] ;  /* 0x000000101a0035b4 */ /* 0x0005e40008008000 */
[----:B------:R-:W-:Y:S06]  /*19f0*/  BAR.SYNC.DEFER_BLOCKING 0x0 ;  /* 0x0000000000007b1d */ /* 0x000fec0000010000 */
[----:B------:R-:W3:Y:S02]  /*1a00*/  SYNCS.PHASECHK.TRANS64.TRYWAIT P0, [UR8+0x8000], RZ ;  /* 0x008000ffff0075a7 */ /* 0x000ee40008001108 */
[----:B--23--:R-:W-:Y:S05]  /*1a10*/  @!P0 BRA `(.L_x_57) ;  /* 0x0000000c00888947 */ /* 0x00cfea0003800000 */
.L_x_71:
[----:B------:R-:W-:Y:S05]  /*1a20*/  BRA.U UP0, `(.L_x_58) ;  /* 0x0000000100747547 */ /* 0x000fea000b800000 */
[----:B------:R-:W-:Y:S02]  /*1a30*/  USHF.R.U32.HI UR6, URZ, 0x4, UR8 ;  /* 0x00000004ff067899 */ /* 0x000fe40008011608 */
[----:B------:R-:W-:Y:S02]  /*1a40*/  USHF.R.U32.HI UR10, URZ, 0x4, UR16 ;  /* 0x00000004ff0a7899 */ /* 0x000fe40008011610 */
[----:B------:R-:W-:Y:S02]  /*1a50*/  USGXT.U32 UR6, UR6, 0xe ;  /* 0x0000000e0606789a */ /* 0x000fe40008000000 */
[----:B------:R-:W-:Y:S02]  /*1a60*/  USGXT.U32 UR10, UR10, 0xe ;  /* 0x0000000e0a0a789a */ /* 0x000fe40008000000 */
[----:B------:R-:W-:Y:S02]  /*1a70*/  UIADD3 UR32, UP0, UPT, UR6, 0x2, URZ ;  /* 0x0000000206207890 */ /* 0x000fe4000ff1e0ff */
[----:B------:R-:W-:Y:S01]  /*1a80*/  UIADD3 UR34, UP1, UPT, UR10, 0x2, URZ ;  /* 0x000000020a227890 */ /* 0x000fe2000ff3e0ff */
[----:B------:R-:W-:Y:S01]  /*1a90*/  UMOV UR4, URZ ;  /* 0x000000ff00047c82 */ /* 0x000fe20008000000 */
[----:B------:R-:W-:Y:S01]  /*1aa0*/  UMOV UR5, URZ ;  /* 0x000000ff00057c82 */ /* 0x000fe20008000000 */
[----:B------:R-:W-:-:S02]  /*1ab0*/  UIADD3.X UR33, UPT, UPT, UR4, 0x40004040, URZ, UP0, !UPT ;  /* 0x4000404004217890 */ /* 0x000fc400087fe4ff */
[----:B------:R-:W-:Y:S02]  /*1ac0*/  UIADD3.X UR35, UPT, UPT, UR5, 0x40004040, URZ, UP1, !UPT ;  /* 0x4000404005237890 */ /* 0x000fe40008ffe4ff */
[----:B------:R-:W-:Y:S02]  /*1ad0*/  UIADD3.64 UR4, UPT, UPT, UR32, 0x2, URZ ;  /* 0x0000000220047897 */ /* 0x000fe4000fffe0ff */
[----:B------:R-:W-:Y:S02]  /*1ae0*/  UIADD3.64 UR16, UPT, UPT, UR34, 0x2, URZ ;  /* 0x0000000222107897 */ /* 0x000fe4000fffe0ff */
[----:B------:R-:W-:Y:S02]  /*1af0*/  UIADD3.64 UR28, UPT, UPT, UR32, 0x4, URZ ;  /* 0x00000004201c7897 */ /* 0x000fe4000fffe0ff */
[----:B------:R-:W-:Y:S01]  /*1b00*/  UIADD3.64 UR30, UPT, UPT, UR34, 0x4, URZ ;  /* 0x00000004221e7897 */ /* 0x000fe2000fffe0ff */
[----:B------:R-:W-:Y:S01]  /*1b10*/  UMOV UR36, 0x0 ;  /* 0x0000000000247882 */ /* 0x000fe20000000000 */
[----:B------:R-:W-:Y:S01]  /*1b20*/  UMOV UR37, 0x4100010 ;  /* 0x0410001000257882 */ /* 0x000fe20000000000 */
[----:B------:R-:W-:Y:S01]  /*1b30*/  UMOV UR7, 0x40004040 ;  /* 0x4000404000077882 */ /* 0x000fe20000000000 */
[----:B------:R-:W-:Y:S01]  /*1b40*/  UMOV UR11, 0x40004040 ;  /* 0x40004040000b7882 */ /* 0x000fe20000000000 */
[----:B------:R-:W-:Y:S01]  /*1b50*/  UMOV UR38, 0x0 ;  /* 0x0000000000267882 */ /* 0x000fe20000000000 */
[----:B------:R-:W-:Y:S01]  /*1b60*/  UMOV UR39, 0x4100010 ;  /* 0x0410001000277882 */ /* 0x000fe20000000000 */
[----:B------:R-:W-:Y:S01]  /*1b70*/  UMOV UR40, 0x0 ;  /* 0x0000000000287882 */ /* 0x000fe20000000000 */
[----:B------:R-:W-:Y:S01]  /*1b80*/  UMOV UR41, 0x4100010 ;  /* 0x0410001000297882 */ /* 0x000fe20000000000 */
[----:B------:R2:W-:Y:S01]  /*1b90*/  UTCQMMA gdesc[UR6], gdesc[UR10], tmem[UR23], tmem[UR36], idesc[UR37], !UPT ;  /* 0x00ff240a060075ea */ /* 0x0005e2000f800317 */
[----:B------:R-:W-:Y:S01]  /*1ba0*/  UMOV UR42, 0x0 ;  /* 0x00000000002a7882 */ /* 0x000fe20000000000 */
[----:B------:R-:W-:Y:S01]  /*1bb0*/  UMOV UR43, 0x4100010 ;  /* 0x04100010002b7882 */ /* 0x000fe20000000000 */
[----:B------:R2:W-:Y:S01]  /*1bc0*/  UTCQMMA gdesc[UR32], gdesc[UR34], tmem[UR23], tmem[UR38], idesc[UR39], UPT ;  /* 0x00ff2622200075ea */ /* 0x0005e2000b800317 */
[----:B------:R2:W-:Y:S01]  /*1bd0*/  UTCQMMA gdesc[UR4], gdesc[UR16], tmem[UR23], tmem[UR40], idesc[UR41], UPT ;  /* 0x00ff2810040075ea */ /* 0x0005e2000b800317 */
[----:B------:R2:W-:Y:S01]  /*1be0*/  UTCQMMA gdesc[UR28], gdesc[UR30], tmem[UR23], tmem[UR42], idesc[UR43], UPT ;  /* 0x00ff2a1e1c0075ea */ /* 0x0005e2000b800317 */
[----:B------:R-:W-:Y:S01]  /*1bf0*/  NOP ;  /* 0x0000000000007918 */ /* 0x000fe20000000000 */
.L_x_58:
[----:B------:R-:W-:Y:S01]  /*1c00*/  ELECT P0, URZ, PT ;  /* 0x0000000000ff782f */ /* 0x000fe20003800000 */
[----:B--2---:R-:W-:Y:S01]  /*1c10*/  UMOV UR4, UR12 ;  /* 0x0000000c00047c82 */ /* 0x004fe20008000000 */
[----:B------:R-:W-:Y:S02]  /*1c20*/  UMOV UR5, URZ ;  /* 0x000000ff00057c82 */ /* 0x000fe40008000000 */
[----:B------:R-:W-:-:S13]  /*1c30*/  ISETP.LT.U32.AND P0, PT, R20, 0x20, P0 ;  /* 0x000000201400780c */ /* 0x000fda0000701070 */
[----:B------:R-:W-:Y:S01]  /*1c40*/  VOTEU.ANY UP0, P0 ;  /* 0x0000000000ff7886 */ /* 0x000fe20000000100 */
[----:B------:R-:W-:Y:S01]  /*1c50*/  VOTEU.ANY UP1, P0 ;  /* 0x0000000000ff7886 */ /* 0x000fe20000020100 */
[----:B------:R-:W-:-:S03]  /*1c60*/  ISETP.GE.U32.AND P0, PT, R8, 0x81, PT ;  /* 0x000000810800780c */ /* 0x000fc60003f06070 */
[----:B------:R-:W-:Y:S02]  /*1c70*/  @UP0 UMOV UR4, UR4 ;  /* 0x0000000400040c82 */ /* 0x000fe40008000000 */
[----:B------:R2:W-:Y:S01]  /*1c80*/  @UP1 UTCBAR [UR4], URZ ;  /* 0x000000ff040013e9 */ /* 0x0005e200080000ff */
[----:B------:R-:W-:Y:S06]  /*1c90*/  BAR.SYNC.DEFER_BLOCKING 0x0 ;  /* 0x0000000000007b1d */ /* 0x000fec0000010000 */
[----:B------:R-:W3:Y:S02]  /*1ca0*/  SYNCS.PHASECHK.TRANS64.TRYWAIT P1, [UR8+0x8010], RZ ;  /* 0x008010ffff0075a7 */ /* 0x000ee40008021108 */
[----:B--23--:R-:W-:Y:S05]  /*1cb0*/  @!P1 BRA `(.L_x_59) ;  /* 0x0000000800ec9947 */ /* 0x00cfea0003800000 */
.L_x_72:
[----:B------:R-:W-:Y:S01]  /*1cc0*/  UMOV UR4, URZ ;  /* 0x000000ff00047c82 */ /* 0x000fe20008000000 */
[----:B------:R-:W-:Y:S05]  /*1cd0*/  @!P0 BRA `(.L_x_56) ;  /* 0x0000000400548947 */ /* 0x000fea0003800000 */
[----:B------:R-:W2:Y:S01]  /*1ce0*/  LDCU UR29, c[0x0][0x3a0] ;  /* 0x00007400ff1d77ac */ /* 0x000ea20008000800 */
[----:B------:R-:W-:Y:S01]  /*1cf0*/  UMOV UR9, 0x1 ;  /* 0x0000000100097882 */ /* 0x000fe20000000000 */
[----:B------:R-:W-:-:S05]  /*1d00*/  UMOV UR14, 0x80 ;  /* 0x00000080000e7882 */ /* 0x000fca0000000000 */
.L_x_63:
[----:B------:R-:W-:Y:S01]  /*1d10*/  BAR.SYNC.DEFER_BLOCKING 0x0 ;  /* 0x0000000000007b1d */ /* 0x000fe20000010000 */
[----:B------:R-:W-:Y:S01]  /*1d20*/  ULEA UR28, UR9, UR8, 0x3 ;  /* 0x00000008091c7291 */ /* 0x000fe2000f8e18ff */
[----:B------:R-:W-:Y:S01]  /*1d30*/  @!P3 IMAD.MOV.U32 R2, RZ, RZ, 0x4000 ;  /* 0x00004000ff02b424 */ /* 0x000fe200078e00ff */
[----:B------:R-:W-:Y:S01]  /*1d40*/  ELECT P1, URZ, PT ;  /* 0x0000000000ff782f */ /* 0x000fe20003820000 */
[----:B------:R-:W-:-:S03]  /*1d50*/  ULEA UR12, UR9, UR8, 0xd ;  /* 0x00000008090c7291 */ /* 0x000fc6000f8e68ff */
[----:B------:R-:W-:Y:S02]  /*1d60*/  ISETP.LT.U32.AND P1, PT, R20, 0x20, P1 ;  /* 0x000000201400780c */ /* 0x000fe40000f21070 */
[----:B------:R-:W-:Y:S01]  /*1d70*/  ELECT P0, URZ, PT ;  /* 0x0000000000ff782f */ /* 0x000fe20003800000 */
[----:B------:R-:W-:-:S03]  /*1d80*/  UIADD3 UR16, UPT, UPT, UR12, 0x4000, URZ ;  /* 0x000040000c107890 */ /* 0x000fc6000fffe0ff */
[----:B------:R-:W-:Y:S01]  /*1d90*/  ISETP.LT.U32.AND P0, PT, R20, 0x20, P0 ;  /* 0x000000201400780c */ /* 0x000fe20000701070 */
[----:B------:R-:W-:Y:S01]  /*1da0*/  UMOV UR18, UR14 ;  /* 0x0000000e00127c82 */ /* 0x000fe20008000000 */
[----:B------:R-:W-:-:S05]  /*1db0*/  USHF.L.U32 UR5, UR4, 0x1f, URZ ;  /* 0x0000001f04057899 */ /* 0x000fca00080006ff */
[----:B------:R-:W-:Y:S01]  /*1dc0*/  VOTEU.ANY UP0, P1 ;  /* 0x0000000000ff7886 */ /* 0x000fe20000800100 */
[----:B------:R3:W-:Y:S01]  /*1dd0*/  @!P3 SYNCS.ARRIVE.TRANS64 RZ, [UR28+0x8000], R2 ;  /* 0x00800002ffffb9a7 */ /* 0x0007e2000800001c */
[----:B------:R4:W-:Y:S06]  /*1de0*/  MEMBAR.ALL.CTA ;  /* 0x0000000000007992 */ /* 0x0009ec0000008000 */
[----:B----4-:R-:W4:Y:S01]  /*1df0*/  FENCE.VIEW.ASYNC.S ;  /* 0x00000000000073c6 */ /* 0x010f220000000000 */
[----:B------:R-:W-:Y:S01]  /*1e00*/  @UP0 UIADD3 UR13, UPT, UPT, UR28, 0x8000, URZ ;  /* 0x000080001c0d0890 */ /* 0x000fe2000fffe0ff */
[----:B----4-:R-:W-:Y:S01]  /*1e10*/  VOTEU.ANY UP0, P1 ;  /* 0x0000000000ff7886 */ /* 0x010fe20000800100 */
[----:B------:R-:W-:Y:S01]  /*1e20*/  VOTEU.ANY UP1, P0 ;  /* 0x0000000000ff7886 */ /* 0x000fe20000020100 */
[----:B---3--:R-:W-:-:S04]  /*1e30*/  IMAD.U32 R2, RZ, RZ, UR5 ;  /* 0x00000005ff027e24 */ /* 0x008fc8000f8e00ff */
[----:B------:R-:W-:Y:S01]  /*1e40*/  @UP1 UIADD3 UR17, UPT, UPT, UR28, 0x8000, URZ ;  /* 0x000080001c111890 */ /* 0x000fe2000fffe0ff */
[----:B------:R-:W-:Y:S01]  /*1e50*/  VOTEU.ANY UP1, P0 ;  /* 0x0000000000ff7886 */ /* 0x000fe20000020100 */
[----:B------:R-:W-:Y:S06]  /*1e60*/  BAR.SYNC.DEFER_BLOCKING 0x0 ;  /* 0x0000000000007b1d */ /* 0x000fec0000010000 */
[----:B------:R3:W-:Y:S01]  /*1e70*/  @UP0 UTMALDG.2D [UR12], [UR24] ;  /* 0x0000000c180005b4 */ /* 0x0007e20008008000 */
[----:B------:R-:W-:Y:S01]  /*1e80*/  UISETP.NE.U32.AND UP0, UPT, UR22, URZ, UPT ;  /* 0x000000ff1600728c */ /* 0x000fe2000bf05070 */
[----:B------:R-:W-:Y:S06]  /*1e90*/  BAR.SYNC.DEFER_BLOCKING 0x0 ;  /* 0x0000000000007b1d */ /* 0x000fec0000010000 */
[----:B------:R3:W-:Y:S02]  /*1ea0*/  @UP1 UTMALDG.2D [UR16], [UR26] ;  /* 0x000000101a0015b4 */ /* 0x0007e40008008000 */
[----:B------:R-:W-:Y:S06]  /*1eb0*/  BAR.SYNC.DEFER_BLOCKING 0x0 ;  /* 0x0000000000007b1d */ /* 0x000fec0000010000 */
[----:B------:R-:W4:Y:S02]  /*1ec0*/  SYNCS.PHASECHK.TRANS64.TRYWAIT P0, [UR28+0x8000], R2 ;  /* 0x00800002ff0075a7 */ /* 0x000f24000800111c */
[----:B---34-:R-:W-:Y:S05]  /*1ed0*/  @!P0 BRA `(.L_x_60) ;  /* 0x0000000800708947 */ /* 0x018fea0003800000 */
.L_x_73:
        /* <DEDUP_REMOVED lines=11> */
[----:B------:R-:W-:Y:S02]  /*1f90*/  UIADD3 UR6, UP0, UPT, UR16, 0x2, URZ ;  /* 0x0000000210067890 */ /* 0x000fe4000ff1e0ff */
[----:B------:R-:W-:Y:S02]  /*1fa0*/  UIADD3 UR32, UP1, UPT, UR30, 0x2, URZ ;  /* 0x000000021e207890 */ /* 0x000fe4000ff3e0ff */
[----:B------:R-:W-:Y:S02]  /*1fb0*/  UIADD3 UR34, UP2, UPT, UR16, 0x4, URZ ;  /* 0x0000000410227890 */ /* 0x000fe4000ff5e0ff */
[----:B------:R-:W-:Y:S02]  /*1fc0*/  UIADD3 UR36, UP3, UPT, UR30, 0x4, URZ ;  /* 0x000000041e247890 */ /* 0x000fe4000ff7e0ff */
[----:B------:R-:W-:-:S02]  /*1fd0*/  UIADD3.X UR7, UPT, UPT, UR17, URZ, URZ, UP0, !UPT ;  /* 0x000000ff11077290 */ /* 0x000fc400087fe4ff */
[----:B------:R-:W-:Y:S02]  /*1fe0*/  UIADD3.X UR33, UPT, UPT, UR31, URZ, URZ, UP1, !UPT ;  /* 0x000000ff1f217290 */ /* 0x000fe40008ffe4ff */
[----:B------:R-:W-:Y:S02]  /*1ff0*/  UIADD3.X UR35, UPT, UPT, UR17, URZ, URZ, UP2, !UPT ;  /* 0x000000ff11237290 */ /* 0x000fe400097fe4ff */
[----:B------:R-:W-:Y:S01]  /*2000*/  UIADD3.X UR37, UPT, UPT, UR31, URZ, URZ, UP3, !UPT ;  /* 0x000000ff1f257290 */ /* 0x000fe20009ffe4ff */
        /* <DEDUP_REMOVED lines=8> */
[----:B------:R3:W-:Y:S01]  /*2090*/  UTCQMMA gdesc[UR10], gdesc[UR12], tmem[UR23], tmem[UR38], idesc[UR39], UPT ;  /* 0x00ff260c0a0075ea */ /* 0x0007e2000b800317 */
[----:B------:R-:W-:Y:S01]  /*20a0*/  UMOV UR44, 0x0 ;  /* 0x00000000002c7882 */ /* 0x000fe20000000000 */
[----:B------:R-:W-:Y:S01]  /*20b0*/  UMOV UR45, 0x4100010 ;  /* 0x04100010002d7882 */ /* 0x000fe20000000000 */
[----:B------:R3:W-:Y:S01]  /*20c0*/  UTCQMMA gdesc[UR16], gdesc[UR30], tmem[UR23], tmem[UR40], idesc[UR41], UPT ;  /* 0x00ff281e100075ea */ /* 0x0007e2000b800317 */
[----:B------:R3:W-:Y:S01]  /*20d0*/  UTCQMMA gdesc[UR6], gdesc[UR32], tmem[UR23], tmem[UR42], idesc[UR43], UPT ;  /* 0x00ff2a20060075ea */ /* 0x0007e2000b800317 */
[----:B------:R3:W-:Y:S01]  /*20e0*/  UTCQMMA gdesc[UR34], gdesc[UR36], tmem[UR23], tmem[UR44], idesc[UR45], UPT ;  /* 0x00ff2c24220075ea */ /* 0x0007e2000b800317 */
[----:B------:R-:W-:Y:S01]  /*20f0*/  NOP ;  /* 0x0000000000007918 */ /* 0x000fe20000000000 */
.L_x_61:
[----:B------:R-:W-:Y:S01]  /*2100*/  ELECT P0, URZ, PT ;  /* 0x0000000000ff782f */ /* 0x000fe20003800000 */
[----:B---3--:R-:W-:-:S03]  /*2110*/  UIADD3 UR6, UPT, UPT, UR28, 0x8010, URZ ;  /* 0x000080101c067890 */ /* 0x008fc6000fffe0ff */
[----:B------:R-:W-:Y:S01]  /*2120*/  ISETP.LT.U32.AND P0, PT, R20, 0x20, P0 ;  /* 0x000000201400780c */ /* 0x000fe20000701070 */
[----:B------:R-:W-:-:S12]  /*2130*/  UMOV UR7, URZ ;  /* 0x000000ff00077c82 */ /* 0x000fd80008000000 */
[----:B------:R-:W-:Y:S01]  /*2140*/  VOTEU.ANY UP0, P0 ;  /* 0x0000000000ff7886 */ /* 0x000fe20000000100 */
[----:B------:R-:W-:-:S04]  /*2150*/  VOTEU.ANY UP1, P0 ;  /* 0x0000000000ff7886 */ /* 0x000fc80000020100 */
[----:B------:R-:W-:Y:S02]  /*2160*/  @UP0 UMOV UR6, UR6 ;  /* 0x0000000600060c82 */ /* 0x000fe40008000000 */
[----:B------:R3:W-:Y:S01]  /*2170*/  @UP1 UTCBAR [UR6], URZ ;  /* 0x000000ff060013e9 */ /* 0x0007e200080000ff */
[----:B------:R-:W-:Y:S06]  /*2180*/  BAR.SYNC.DEFER_BLOCKING 0x0 ;  /* 0x0000000000007b1d */ /* 0x000fec0000010000 */
[----:B------:R-:W4:Y:S02]  /*2190*/  SYNCS.PHASECHK.TRANS64.TRYWAIT P0, [UR28+0x8010], R2 ;  /* 0x00801002ff0075a7 */ /* 0x000f24000800111c */
[----:B---34-:R-:W-:Y:S05]  /*21a0*/  @!P0 BRA `(.L_x_62) ;  /* 0x0000000400c88947 */ /* 0x018fea0003800000 */
.L_x_74:
[----:B------:R-:W-:Y:S02]  /*21b0*/  UIADD3 UR9, UPT, UPT, UR9, 0x1, URZ ;  /* 0x0000000109097890 */ /* 0x000fe4000fffe0ff */
[----:B------:R-:W-:Y:S02]  /*21c0*/  UIADD3 UR14, UPT, UPT, UR14, 0x80, URZ ;  /* 0x000000800e0e7890 */ /* 0x000fe4000fffe0ff */
[----:B------:R-:W-:-:S04]  /*21d0*/  UISETP.NE.U32.AND UP0, UPT, UR9, 0x2, UPT ;  /* 0x000000020900788c */ /* 0x000fc8000bf05070 */
[----:B------:R-:W-:Y:S02]  /*21e0*/  USEL UR5, URZ, 0x1, UP0 ;  /* 0x00000001ff057887 */ /* 0x000fe40008000000 */
[----:B------:R-:W-:Y:S02]  /*21f0*/  USEL UR9, UR9, URZ, UP0 ;  /* 0x000000ff09097287 */ /* 0x000fe40008000000 */
[----:B--2---:R-:W-:Y:S02]  /*2200*/  UISETP.GE.AND UP0, UPT, UR14, UR29, UPT ;  /* 0x0000001d0e00728c */ /* 0x004fe4000bf06270 */
[----:B------:R-:W-:-:S07]  /*2210*/  ULOP3.LUT UR4, UR4, UR5, URZ, 0x3c, !UPT ;  /* 0x0000000504047292 */ /* 0x000fce000f8e3cff */
[----:B------:R-:W-:Y:S05]  /*2220*/  BRA.U !UP0, `(.L_x_63) ;  /* 0xfffffff908b87547 */ /* 0x000fea000b83ffff */
.L_x_56:
[----:B----4-:R-:W-:Y:S06]  /*2230*/  BAR.SYNC.DEFER_BLOCKING 0x0 ;  /* 0x0000000000007b1d */ /* 0x010fec0000010000 */
[----:B------:R-:W-:Y:S04]  /*2240*/  BSSY.RECONVERGENT B4, `(.L_x_64) ;  /* 0x0000004000047945 */ /* 0x000fe80003800200 */
[----:B------:R-:W-:Y:S05]  /*2250*/  @P3 BRA `(.L_x_65) ;  /* 0x0000000000083947 */ /* 0x000fea0003800000 */
[----:B------:R-:W2:Y:S02]  /*2260*/  SYNCS.CCTL.IV [UR8+0x8000] ;  /* 0x00800000ff0079b1 */ /* 0x000ea40008000008 */
[----:B--2---:R-:W2:Y:S02]  /*2270*/  SYNCS.CCTL.IV [UR8+0x8010] ;  /* 0x00801000ff0079b1 */ /* 0x004ea40008000008 */
.L_x_65:
[----:B------:R-:W-:Y:S05]  /*2280*/  BSYNC.RECONVERGENT B4 ;  /* 0x0000000000047941 */ /* 0x000fea0003800200 */
.L_x_64:
[----:B--2---:R-:W-:Y:S06]  /*2290*/  BAR.SYNC.DEFER_BLOCKING 0x0 ;  /* 0x0000000000007b1d */ /* 0x004fec0000010000 */
[----:B------:R-:W-:Y:S04]  /*22a0*/  BSSY.RECONVERGENT B4, `(.L_x_66) ;  /* 0x0000004000047945 */ /* 0x000fe80003800200 */
[----:B------:R-:W-:Y:S05]  /*22b0*/  @P3 BRA `(.L_x_67) ;  /* 0x0000000000083947 */ /* 0x000fea0003800000 */
[----:B------:R-:W2:Y:S02]  /*22c0*/  SYNCS.CCTL.IV [UR8+0x8008] ;  /* 0x00800800ff0079b1 */ /* 0x000ea40008000008 */
[----:B--2---:R-:W2:Y:S02]  /*22d0*/  SYNCS.CCTL.IV [UR8+0x8018] ;  /* 0x00801800ff0079b1 */ /* 0x004ea40008000008 */
.L_x_67:
[----:B------:R-:W-:Y:S05]  /*22e0*/  BSYNC.RECONVERGENT B4 ;  /* 0x0000000000047941 */ /* 0x000fea0003800200 */
.L_x_66:
[----:B------:R-:W-:Y:S01]  /*22f0*/  USHF.L.U32 UR4, UR22, 0x15, URZ ;  /* 0x0000001516047899 */ /* 0x000fe200080006ff */
[----:B------:R-:W-:Y:S01]  /*2300*/  SHF.R.U32.HI R21, RZ, 0x2, R0 ;  /* 0x00000002ff157819 */ /* 0x000fe20000011600 */
[----:B------:R-:W-:Y:S01]  /*2310*/  USHF.L.U32 UR22, UR22, 0x3, URZ ;  /* 0x0000000316167899 */ /* 0x000fe200080006ff */
[C---:B------:R-:W-:Y:S01]  /*2320*/  IMAD.SHL.U32 R2, R0.reuse, 0x20, RZ ;  /* 0x0000002000027824 */ /* 0x040fe200078e00ff */
[----:B------:R-:W-:Y:S01]  /*2330*/  ULOP3.LUT UR4, UR4, 0x600000, URZ, 0xc0, !UPT ;  /* 0x0060000004047892 */ /* 0x000fe2000f8ec0ff */
[----:B------:R-:W-:Y:S01]  /*2340*/  LOP3.LUT R21, R21, 0x20, RZ, 0xc0, !PT ;  /* 0x0000002015157812 */ /* 0x000fe200078ec0ff */
[----:B------:R-:W-:Y:S01]  /*2350*/  ULOP3.LUT UR22, UR22, 0x20, URZ, 0xc0, !UPT ;  /* 0x0000002016167892 */ /* 0x000fe2000f8ec0ff */
[----:B------:R-:W-:Y:S01]  /*2360*/  IMAD.SHL.U32 R3, R0, 0x8, RZ ;  /* 0x0000000800037824 */ /* 0x000fe200078e00ff */
[----:B------:R-:W-:Y:S02]  /*2370*/  LOP3.LUT R2, R2, 0xc00, RZ, 0xc0, !PT ;  /* 0x00000c0002027812 */ /* 0x000fe400078ec0ff */
[----:B------:R-:W-:-:S02]  /*2380*/  ELECT P0, URZ, PT ;  /* 0x0000000000ff782f */ /* 0x000fc40003800000 */
[----:B------:R-:W-:Y:S01]  /*2390*/  LOP3.LUT R21, R21, 0x10, R0, 0xf8, !PT ;  /* 0x0000001015157812 */ /* 0x000fe200078ef800 */
[----:B------:R-:W-:Y:S01]  /*23a0*/  UIADD3 UR4, UPT, UPT, UR22, UR4, UR23 ;  /* 0x0000000416047290 */ /* 0x000fe2000fffe017 */
[----:B------:R-:W-:Y:S01]  /*23b0*/  IMAD.SHL.U32 R0, R0, 0x40, RZ ;  /* 0x0000004000007824 */ /* 0x000fe200078e00ff */
[----:B------:R-:W-:Y:S01]  /*23c0*/  LOP3.LUT R2, R2, 0x30, R3, 0xf8, !PT ;  /* 0x0000003002027812 */ /* 0x000fe200078ef803 */
[----:B------:R-:W-:Y:S01]  /*23d0*/  UMOV UR9, UR19 ;  /* 0x0000001300097c82 */ /* 0x000fe20008000000 */
[----:B------:R-:W-:Y:S01]  /*23e0*/  ISETP.LT.U32.AND P0, PT, R20, 0x20, P0 ;  /* 0x000000201400780c */ /* 0x000fe20000701070 */
[----:B------:R-:W-:Y:S01]  /*23f0*/  UMOV UR10, UR15 ;  /* 0x0000000f000a7c82 */ /* 0x000fe20008000000 */
[----:B------:R-:W-:Y:S02]  /*2400*/  LOP3.LUT R21, R2, R21, RZ, 0x3c, !PT ;  /* 0x0000001502157212 */ /* 0x000fe400078e3cff */
[----:B------:R-:W-:Y:S01]  /*2410*/  LOP3.LUT R0, R0, 0x3c0, RZ, 0xc0, !PT ;  /* 0x000003c000007812 */ /* 0x000fe200078ec0ff */
[----:B-----5:R-:W-:Y:S01]  /*2420*/  LDTM.16dp32bit_t0_t15.x16 R4, tmem[UR4] ;  /* 0x00000004000479ee */ /* 0x020fe20008a00000 */
[----:B------:R-:W3:Y:S01]  /*2430*/  LDTM.16dp32bit_t16_t31.x16 R4, tmem[UR4+0x10] ;  /* 0x00001004000479ee */ /* 0x000ee20008a20000 */
[----:B------:R-:W-:Y:S01]  /*2440*/  NOP ;  /* 0x0000000000007918 */ /* 0x000fe20000000000 */
[----:B------:R-:W-:-:S05]  /*2450*/  IADD3 R0, PT, PT, R21, UR8, R0 ;  /* 0x0000000815007c10 */ /* 0x000fca000fffe000 */
[----:B---3--:R-:W-:Y:S01]  /*2460*/  VOTEU.ANY UP1, P0 ;  /* 0x0000000000ff7886 */ /* 0x008fe20000020100 */
[----:B------:R-:W-:Y:S01]  /*2470*/  VOTEU.ANY UP0, P0 ;  /* 0x0000000000ff7886 */ /* 0x000fe20000000100 */
[----:B------:R-:W-:Y:S02]  /*2480*/  F2FP.SATFINITE.E4M3.F32.PACK_AB_MERGE_C R6, R7, R6, RZ ;  /* 0x000000060706723e */ /* 0x000fe400048070ff */
[----:B------:R-:W-:Y:S02]  /*2490*/  F2FP.SATFINITE.E4M3.F32.PACK_AB_MERGE_C R10, R11, R10, RZ ;  /* 0x0000000a0b0a723e */ /* 0x000fe400048070ff */
[----:B------:R-:W-:Y:S02]  /*24a0*/  F2FP.SATFINITE.E4M3.F32.PACK_AB_MERGE_C R14, R15, R14, RZ ;  /* 0x0000000e0f0e723e */ /* 0x000fe400048070ff */
[----:B------:R-:W-:Y:S02]  /*24b0*/  F2FP.SATFINITE.E4M3.F32.PACK_AB_MERGE_C R18, R19, R18, RZ ;  /* 0x000000121312723e */ /* 0x000fe400048070ff */
[----:B------:R-:W-:-:S02]  /*24c0*/  F2FP.SATFINITE.E4M3.F32.PACK_AB_MERGE_C R4, R5, R4, R6 ;  /* 0x000000040504723e */ /* 0x000fc40004807006 */
[----:B------:R-:W-:Y:S02]  /*24d0*/  F2FP.SATFINITE.E4M3.F32.PACK_AB_MERGE_C R5, R9, R8, R10 ;  /* 0x000000080905723e */ /* 0x000fe4000480700a */
[----:B------:R-:W-:Y:S02]  /*24e0*/  F2FP.SATFINITE.E4M3.F32.PACK_AB_MERGE_C R6, R13, R12, R14 ;  /* 0x0000000c0d06723e */ /* 0x000fe4000480700e */
[----:B------:R-:W-:-:S05]  /*24f0*/  F2FP.SATFINITE.E4M3.F32.PACK_AB_MERGE_C R7, R17, R16, R18 ;  /* 0x000000101107723e */ /* 0x000fca0004807012 */
[----:B--2---:R2:W-:Y:S01]  /*2500*/  STS.128 [R0], R4 ;  /* 0x0000000400007388 */ /* 0x0045e20000000c00 */
[----:B------:R3:W-:Y:S06]  /*2510*/  MEMBAR.ALL.CTA ;  /* 0x0000000000007992 */ /* 0x0007ec0000008000 */
[----:B---3--:R-:W3:Y:S02]  /*2520*/  FENCE.VIEW.ASYNC.S ;  /* 0x00000000000073c6 */ /* 0x008ee40000000000 */
[----:B---3--:R-:W-:Y:S06]  /*2530*/  BAR.SYNC.DEFER_BLOCKING 0x0 ;  /* 0x0000000000007b1d */ /* 0x008fec0000010000 */
[----:B------:R2:W-:Y:S01]  /*2540*/  @UP1 UTMASTG.2D [UR8], [UR20] ;  /* 0x00000008140013b5 */ /* 0x0005e20008008000 */
[----:B------:R0:W-:Y:S01]  /*2550*/  UTMACMDFLUSH ;  /* 0x00000000000079b7 */ /* 0x0001e20000000000 */
[----:B------:R-:W-:-:S04]  /*2560*/  DEPBAR.LE SB0, 0x0 ;  /* 0x000080000000791a */ /* 0x000fc80000000000 */
[----:B------:R-:W-:Y:S08]  /*2570*/  BAR.SYNC.DEFER_BLOCKING 0x0 ;  /* 0x0000000000007b1d */ /* 0x000ff00000010000 */
[----:B------:R-:W-:Y:S06]  /*2580*/  BAR.SYNC.DEFER_BLOCKING 0x0 ;  /* 0x0000000000007b1d */ /* 0x000fec0000010000 */
[----:B--2---:R-:W-:Y:S05]  /*2590*/  @P2 BRA `(.L_x_68) ;  /* 0x0000000000a02947 */ /* 0x004fea0003800000 */
[----:B------:R-:W2:Y:S01]  /*25a0*/  S2UR UR5, SR_CgaCtaId ;  /* 0x00000000000579c3 */ /* 0x000ea20000008800 */
[----:B------:R-:W-:Y:S01]  /*25b0*/  NOP ;  /* 0x0000000000007918 */ /* 0x000fe20000000000 */
[----:B------:R-:W-:Y:S01]  /*25c0*/  UMOV UR4, 0x50 ;  /* 0x0000005000047882 */ /* 0x000fe20000000000 */
[----:B------:R-:W-:Y:S02]  /*25d0*/  IMAD.U32 R0, RZ, RZ, UR23 ;  /* 0x00000017ff007e24 */ /* 0x000fe4000f8e00ff */
[----:B------:R-:W-:Y:S02]  /*25e0*/  IMAD.MOV.U32 R3, RZ, RZ, 0x3 ;  /* 0x00000003ff037424 */ /* 0x000fe400078e00ff */
[----:B------:R-:W-:Y:S01]  /*25f0*/  IMAD.MOV.U32 R7, RZ, RZ, 0x1 ;  /* 0x00000001ff077424 */ /* 0x000fe200078e00ff */
[----:B------:R-:W-:-:S04]  /*2600*/  LOP3.LUT R0, R0, 0xffff, RZ, 0xc0, !PT ;  /* 0x0000ffff00007812 */ /* 0x000fc800078ec0ff */
[----:B------:R-:W-:-:S05]  /*2610*/  SHF.R.U32.HI R0, RZ, 0x5, R0 ;  /* 0x00000005ff007819 */ /* 0x000fca0000011600 */
[----:B------:R-:W-:Y:S01]  /*2620*/  VIADD R2, R0, 0x10 ;  /* 0x0000001000027836 */ /* 0x000fe20000000000 */
[----:B------:R-:W-:Y:S01]  /*2630*/  SHF.L.U32 R0, R3, R0, RZ ;  /* 0x0000000003007219 */ /* 0x000fe200000006ff */
[----:B--2---:R-:W-:-:S03]  /*2640*/  ULEA UR6, UR5, UR4, 0x18 ;  /* 0x0000000405067291 */ /* 0x004fc6000f8ec0ff */
[----:B------:R-:W-:-:S04]  /*2650*/  SHF.L.U32 R3, R7, R2, RZ ;  /* 0x0000000207037219 */ /* 0x000fc800000006ff */
[----:B------:R-:W-:Y:S02]  /*2660*/  LOP3.LUT R0, R3, R0, RZ, 0xfc, !PT ;  /* 0x0000000003007212 */ /* 0x000fe400078efcff */
[----:B------:R-:W2:Y:S02]  /*2670*/  LDS R5, [UR6] ;  /* 0x00000006ff057984 */ /* 0x000ea40008000800 */
[C---:B------:R-:W-:Y:S02]  /*2680*/  LOP3.LUT R2, R0.reuse, 0xffff, RZ, 0xc0, !PT ;  /* 0x0000ffff00027812 */ /* 0x040fe400078ec0ff */
[----:B--2---:R-:W-:-:S04]  /*2690*/  LOP3.LUT R3, R0, 0xffff, R5, 0x80, !PT ;  /* 0x0000ffff00037812 */ /* 0x004fc800078e8005 */
[----:B------:R-:W-:-:S13]  /*26a0*/  ISETP.NE.AND P0, PT, R3, R2, PT ;  /* 0x000000020300720c */ /* 0x000fda0003f05270 */
[----:B------:R-:W-:Y:S05]  /*26b0*/  @P0 BRA `(.L_x_69) ;  /* 0x0000000000500947 */ /* 0x000fea0003800000 */
[----:B------:R-:W-:Y:S02]  /*26c0*/  SHF.R.U32.HI R5, RZ, 0x10, R5 ;  /* 0x00000010ff057819 */ /* 0x000fe40000011605 */
[----:B------:R-:W-:-:S04]  /*26d0*/  SHF.R.U32.HI R2, RZ, 0x10, R0 ;  /* 0x00000010ff027819 */ /* 0x000fc80000011600 */
[----:B------:R-:W-:-:S04]  /*26e0*/  LOP3.LUT R5, R5, R2, RZ, 0xc0, !PT ;  /* 0x0000000205057212 */ /* 0x000fc800078ec0ff */
[----:B------:R-:W-:-:S13]  /*26f0*/  ISETP.NE.AND P0, PT, R5, R2, PT ;  /* 0x000000020500720c */ /* 0x000fda0003f05270 */
[----:B------:R-:W-:Y:S05]  /*2700*/  @P0 BRA `(.L_x_70) ;  /* 0x0000000000300947 */ /* 0x000fea0003800000 */
[----:B------:R-:W-:Y:S01]  /*2710*/  R2UR UR4, R0 ;  /* 0x00000000000472ca */ /* 0x000fe200000e0000 */
[----:B------:R-:W-:Y:S01]  /*2720*/  VOTEU.ANY UR5, UPT, PT ;  /* 0x0000000000057886 */ /* 0x000fe200038e0100 */
[----:B------:R-:W2:Y:S01]  /*2730*/  S2R R0, SR_LANEID ;  /* 0x0000000000007919 */ /* 0x000ea20000000000 */
[----:B------:R-:W-:-:S10]  /*2740*/  UFLO.U32 UR5, UR5 ;  /* 0x00000005000572bd */ /* 0x000fd400080e0000 */
[----:B------:R-:W-:-:S06]  /*2750*/  ULOP3.LUT UR4, URZ, UR4, URZ, 0x33, !UPT ;  /* 0x00000004ff047292 */ /* 0x000fcc000f8e33ff */
[----:B------:R-:W-:-:S04]  /*2760*/  IMAD.U32 R2, RZ, RZ, UR4 ;  /* 0x00000004ff027e24 */ /* 0x000fc8000f8e00ff */
[----:B------:R-:W3:Y:S02]  /*2770*/  REDUX UR7, R2 ;  /* 0x00000000020773c4 */ /* 0x000ee40000000000 */
[----:B------:R4:W-:Y:S01]  /*2780*/  UTCATOMSWS.AND URZ, UR4 ;  /* 0x0000000400ff79e3 */ /* 0x0009e20008000000 */
[----:B--2---:R-:W-:Y:S01]  /*2790*/  ISETP.EQ.U32.AND P0, PT, R0, UR5, PT ;  /* 0x0000000500007c0c */ /* 0x004fe2000bf02070 */
[----:B---3--:R-:W-:-:S12]  /*27a0*/  IMAD.U32 R0, RZ, RZ, UR7 ;  /* 0x00000007ff007e24 */ /* 0x008fd8000f8e00ff */
[----:B------:R4:W-:Y:S01]  /*27b0*/  @P0 ATOMS.AND RZ, [UR6], R0 ;  /* 0x00000000ffff098c */ /* 0x0009e2000a800006 */
[----:B------:R-:W-:Y:S05]  /*27c0*/  BRA `(.L_x_68) ;  /* 0x0000000000147947 */ /* 0x000fea0003800000 */
.L_x_70:
[----:B------:R-:W-:-:S07]  /*27d0*/  MOV R2, 0x27f0 ;  /* 0x000027f000027802 */ /* 0x000fce0000000f00 */
[----:B-1----:R-:W-:Y:S05]  /*27e0*/  CALL.REL.NOINC `($__internal_0_$__cuda_sm10x_tcgen05_guardrail_trap_col_being_dealloced_not_returned_by_alloc) ;  /* 0x0000000000447944 */ /* 0x002fea0003c00000 */
[----:B------:R-:W-:Y:S05]  /*27f0*/  BRA `(.L_x_68) ;  /* 0x0000000000087947 */ /* 0x000fea0003800000 */
.L_x_69:
[----:B------:R-:W-:-:S07]  /*2800*/  MOV R2, 0x2820 ;  /* 0x0000282000027802 */ /* 0x000fce0000000f00 */
[----:B-1----:R-:W-:Y:S05]  /*2810*/  CALL.REL.NOINC `($__internal_2_$__cuda_sm10x_tcgen05_guardrail_trap_unallocated_columns_being_dealloced) ;  /* 0x0000000000507944 */ /* 0x002fea0003c00000 */
.L_x_68:
[----:B------:R-:W-:Y:S01]  /*2820*/  NOP ;  /* 0x0000000000007918 */ /* 0x000fe20000000000 */
[----:B----4-:R-:W-:Y:S05]  /*2830*/  EXIT ;  /* 0x000000000000794d */ /* 0x010fea0003800000 */
.L_x_57:
[----:B------:R-:W2:Y:S02]  /*2840*/  SYNCS.PHASECHK.TRANS64.TRYWAIT P0, [UR8+0x8000], RZ ;  /* 0x008000ffff0075a7 */ /* 0x000ea40008001108 */
[----:B--2---:R-:W-:Y:S05]  /*2850*/  @!P0 BRA `(.L_x_57) ;  /* 0xfffffffc00f88947 */ /* 0x004fea000383ffff */
[----:B------:R-:W-:Y:S05]  /*2860*/  BRA `(.L_x_71) ;  /* 0xfffffff0006c7947 */ /* 0x000fea000383ffff */
.L_x_59:
[----:B------:R-:W2:Y:S02]  /*2870*/  SYNCS.PHASECHK.TRANS64.TRYWAIT P1, [UR8+0x8010], RZ ;  /* 0x008010ffff0075a7 */ /* 0x000ea40008021108 */
[----:B--2---:R-:W-:Y:S05]  /*2880*/  @!P1 BRA `(.L_x_59) ;  /* 0xfffffffc00f89947 */ /* 0x004fea000383ffff */
[----:B------:R-:W-:Y:S05]  /*2890*/  BRA `(.L_x_72) ;  /* 0xfffffff400087947 */ /* 0x000fea000383ffff */
.L_x_60:
[----:B------:R-:W3:Y:S02]  /*28a0*/  SYNCS.PHASECHK.TRANS64.TRYWAIT P0, [UR28+0x8000], R2 ;  /* 0x00800002ff0075a7 */ /* 0x000ee4000800111c */
[----:B---3--:R-:W-:Y:S05]  /*28b0*/  @!P0 BRA `(.L_x_60) ;  /* 0xfffffffc00f88947 */ /* 0x008fea000383ffff */
[----:B------:R-:W-:Y:S05]  /*28c0*/  BRA `(.L_x_73) ;  /* 0xfffffff400847947 */ /* 0x000fea000383ffff */
.L_x_62:
[----:B------:R-:W3:Y:S02]  /*28d0*/  SYNCS.PHASECHK.TRANS64.TRYWAIT P0, [UR28+0x8010], R2 ;  /* 0x00801002ff0075a7 */ /* 0x000ee4000800111c */
[----:B---3--:R-:W-:Y:S05]  /*28e0*/  @!P0 BRA `(.L_x_62) ;  /* 0xfffffffc00f88947 */ /* 0x008fea000383ffff */
[----:B------:R-:W-:Y:S05]  /*28f0*/  BRA `(.L_x_74) ;  /* 0xfffffff8002c7947 */ /* 0x000fea000383ffff */
        .weak           $__internal_0_$__cuda_sm10x_tcgen05_guardrail_trap_col_being_dealloced_not_returned_by_alloc
        .type           $__internal_0_$__cuda_sm10x_tcgen05_guardrail_trap_col_being_dealloced_not_returned_by_alloc,@function
        .size           $__internal_0_$__cuda_sm10x_tcgen05_guardrail_trap_col_being_dealloced_not_returned_by_alloc,($__internal_1_$__cuda_sm10x_tcgen05_guardrail_trap_phase_invalid_during_alloc - $__internal_0_$__cuda_sm10x_tcgen05_guardrail_trap_col_being_dealloced_not_returned_by_alloc)
$__internal_0_$__cuda_sm10x_tcgen05_guardrail_trap_col_being_dealloced_not_returned_by_alloc:
[----:B------:R-:W-:Y:S05]  /*2900*/  BPT.TRAP 0x1 ;  /* 0x000000040000795c */ /* 0x000fea0000300000 */
[----:B------:R-:W-:-:S04]  /*2910*/  IMAD.MOV.U32 R3, RZ, RZ, 0x0 ;  /* 0x00000000ff037424 */ /* 0x000fc800078e00ff */
[----:B------:R-:W-:Y:S05]  /*2920*/  RET.REL.NODEC R2 `(gluon_tcgen05) ;  /* 0xffffffd402b47950 */ /* 0x000fea0003c3ffff */
        .weak           $__internal_1_$__cuda_sm10x_tcgen05_guardrail_trap_phase_invalid_during_alloc
        .type           $__internal_1_$__cuda_sm10x_tcgen05_guardrail_trap_phase_invalid_during_alloc,@function
        .size           $__internal_1_$__cuda_sm10x_tcgen05_guardrail_trap_phase_invalid_during_alloc,($__internal_2_$__cuda_sm10x_tcgen05_guardrail_trap_unallocated_columns_being_dealloced - $__internal_1_$__cuda_sm10x_tcgen05_guardrail_trap_phase_invalid_during_alloc)
$__internal_1_$__cuda_sm10x_tcgen05_guardrail_trap_phase_invalid_during_alloc:
[----:B------:R-:W-:Y:S05]  /*2930*/  BPT.TRAP 0x1 ;  /* 0x000000040000795c */ /* 0x000fea0000300000 */
[----:B------:R-:W-:-:S04]  /*2940*/  IMAD.MOV.U32 R3, RZ, RZ, 0x0 ;  /* 0x00000000ff037424 */ /* 0x000fc800078e00ff */
[----:B------:R-:W-:Y:S05]  /*2950*/  RET.REL.NODEC R2 `(gluon_tcgen05) ;  /* 0xffffffd402a87950 */ /* 0x000fea0003c3ffff */
        .weak           $__internal_2_$__cuda_sm10x_tcgen05_guardrail_trap_unallocated_columns_being_dealloced
        .type           $__internal_2_$__cuda_sm10x_tcgen05_guardrail_trap_unallocated_columns_being_dealloced,@function
        .size           $__internal_2_$__cuda_sm10x_tcgen05_guardrail_trap_unallocated_columns_being_dealloced,(.L_x_78 - $__internal_2_$__cuda_sm10x_tcgen05_guardrail_trap_unallocated_columns_being_dealloced)
$__internal_2_$__cuda_sm10x_tcgen05_guardrail_trap_unallocated_columns_being_dealloced:
[----:B------:R-:W-:Y:S05]  /*2960*/  BPT.TRAP 0x1 ;  /* 0x000000040000795c */ /* 0x000fea0000300000 */
[----:B------:R-:W-:-:S04]  /*2970*/  IMAD.MOV.U32 R3, RZ, RZ, 0x0 ;  /* 0x00000000ff037424 */ /* 0x000fc800078e00ff */
[----:B------:R-:W-:Y:S05]  /*2980*/  RET.REL.NODEC R2 `(gluon_tcgen05) ;  /* 0xffffffd4029c7950 */ /* 0x000fea0003c3ffff */
.L_x_75:
[----:B------:R-:W-:-:S00]  /*2990*/  BRA `(.L_x_75) ;  /* 0xfffffffc00fc7947 */ /* 0x000fc0000383ffff */
[----:B------:R-:W-:-:S00]  /*29a0*/  NOP ;  /* 0x0000000000007918 */ /* 0x000fc00000000000 */
        /* <DEDUP_REMOVED lines=13> */
.L_x_78:


//--------------------- .nv.shared.gluon_tcgen05  --------------------------
	.section	.nv.shared.gluon_tcgen05,"aw",@nobits
	.sectionflags	@""
	.align	16
	.zero		1024


//--------------------- .nv.shared.reserved.0     --------------------------
	.section	.nv.shared.reserved.0,"aw",@nobits
	.align	8
	.weak		__nv_reservedSMEM_offset_0_alias
	.size		__nv_reservedSMEM_offset_0_alias, 0, 64
	.other		__nv_reservedSMEM_offset_0_alias,@"STO_CUDA_RESERVED_SHARED STV_DEFAULT"
__nv_reservedSMEM_offset_0_alias:
	.zero		0
.nv.shared.reserved.0:
	.zero		64
	.weak		__nv_reservedSMEM_allocation_phase
	.type		__nv_reservedSMEM_allocation_phase,@object
	.size		__nv_reservedSMEM_allocation_phase,(.L_0 - __nv_reservedSMEM_allocation_phase)
__nv_reservedSMEM_allocation_phase:
	.zero		1
.L_0:
	.zero		7
	.weak		__nv_reservedSMEM_devtool_atexit_pc
	.type		__nv_reservedSMEM_devtool_atexit_pc,@object
	.size		__nv_reservedSMEM_devtool_atexit_pc,(__nv_reservedSMEM_allocation_mask - __nv_reservedSMEM_devtool_atexit_pc)
__nv_reservedSMEM_devtool_atexit_pc:
	.zero		8
	.weak		__nv_reservedSMEM_allocation_mask
	.type		__nv_reservedSMEM_allocation_mask,@object
	.size		__nv_reservedSMEM_allocation_mask,(.L_2 - __nv_reservedSMEM_allocation_mask)
__nv_reservedSMEM_allocation_mask:
	.zero		4
.L_2:


//--------------------- .nv.constant0.gluon_tcgen05 --------------------------
	.section	.nv.constant0.gluon_tcgen05,"a",@progbits
	.sectionflags	@""
	.align	4
.nv.constant0.gluon_tcgen05:
	.zero		976


//--------------------- SYMBOLS --------------------------

	.type		.nv.reservedSmem.offset0,@object
	.size		.nv.reservedSmem.offset0,0x4
	.type		.nv.reservedSmem.cap,@object
	.size		.nv.reservedSmem.cap,0x4
